	.target	sm_100a

	.elftype	@"ET_EXEC"


//--------------------- .note.nv.tkinfo           --------------------------
	.section	.note.nv.tkinfo,"",@"SHT_NOTE"
	.sectionflags	@"SHF_NOTE_NV_TKINFO"
	.tkinfo
        /*0018*/ 	.word	0x00000002
        /*0030*/ 	.string	""
        /*0030*/ 	.string	"ptxas"
        /*0030*/ 	.string	"Cuda compilation tools, release 13.0, V13.0.88"
        /*0030*/ 	.string	"Build cuda_13.0.r13.0/compiler.36424714_0"
        /*0030*/ 	.string	"-arch sm_100a -m 64 "



//--------------------- .note.nv.cuinfo           --------------------------
	.section	.note.nv.cuinfo,"",@"SHT_NOTE"
	.sectionflags	@"SHF_NOTE_NV_CUINFO"
        /*0018*/ 	.short	0x0002
        /*001a*/ 	.short	0x0064
        /*001c*/ 	.short	0x0082
	.zero		2


//--------------------- .nv.info                  --------------------------
	.section	.nv.info,"",@"SHT_CUDA_INFO"
	.align	4


	//----- nvinfo : EIATTR_REGCOUNT
	.align		4
        /*0000*/ 	.byte	0x04, 0x2f
        /*0002*/ 	.short	(.L_19 - .L_18)
	.align		4
.L_18:
        /*0004*/ 	.word	index@(_ZN7cutlass13device_kernelINS_4gemm6kernel13GemmUniversalIN4cute5tupleIJiiiiEEENS1_10collective13CollectiveMmaINS1_35MainloopSm100TmaUmmaWarpSpecializedILi2ELi2ELi4ENS5_IJNS4_1CILi1EEESB_SB_EEEEENS5_IJNSA_ILi128EEENSA_ILi64EEESF_EEENS_6half_tENS5_IJlSB_lEEESH_SI_NS4_8TiledMMAINS4_8MMA_AtomIJNS4_20SM100_MMA_F16BF16_SSISH_SH_fLi128ELi64ELNS4_4UMMA5MajorE0ELSN_0ELNSM_7ScaleInE0ELSO_0EEEEEENS4_6LayoutISC_NS5_IJNSA_ILi0EEESS_SS_EEEEENS5_IJNS4_10UnderscoreESV_SV_EEEEENS4_13SM90_TMA_LOADENS4_14ComposedLayoutINS4_7SwizzleILi3ELi4ELi3EEENS4_18smem_ptr_flag_bitsILi16EEENSR_INS5_IJNSA_ILi8EEESF_EEENS5_IJSF_SB_EEEEEEEvNS4_8identityESY_S18_vS19_EENS_8epilogue10collective18CollectiveEpilogueINS1B_23Sm100TmaWarpSpecializedILi3ELi2ELi32ELb1ELb0EEEJSG_NS5_IJNSR_ISE_SB_EENSR_INSA_ILi32EEESB_EEEEESH_SI_SH_SI_NS1B_6fusion15FusionCallbacksIS1F_NS1K_17LinearCombinationISH_fSH_fLNS_15FloatRoundStyleE2EEESG_S1J_JEEENS4_5SM1004TMEM4LOAD26SM100_TMEM_LOAD_32dp32b32xESY_NSZ_INS10_ILi2ELi4ELi3EEES13_NSR_INS5_IJS14_S1H_EEENS5_IJS1H_SB_EEEEEEENS4_39AutoVectorizingCopyWithAssumedAlignmentILi128EEENS4_14SM90_TMA_STOREES1Y_S20_S20_EEEvvEEEEvNT_6ParamsE)
        /*0008*/ 	.word	0x0000006f


	//----- nvinfo : EIATTR_FRAME_SIZE
	.align		4
.L_19:
        /*000c*/ 	.byte	0x04, 0x11
        /*000e*/ 	.short	(.L_21 - .L_20)
	.align		4
.L_20:
        /*0010*/ 	.word	index@($__internal_2_$__cuda_sm10x_tcgen05_guardrail_trap_unallocated_columns_being_dealloced)
        /*0014*/ 	.word	0x00000000


	//----- nvinfo : EIATTR_FRAME_SIZE
	.align		4
.L_21:
        /*0018*/ 	.byte	0x04, 0x11
        /*001a*/ 	.short	(.L_23 - .L_22)
	.align		4
.L_22:
        /*001c*/ 	.word	index@($__internal_1_$__cuda_sm10x_tcgen05_guardrail_trap_phase_invalid_during_alloc)
        /*0020*/ 	.word	0x00000000


	//----- nvinfo : EIATTR_FRAME_SIZE
	.align		4
.L_23:
        /*0024*/ 	.byte	0x04, 0x11
        /*0026*/ 	.short	(.L_25 - .L_24)
	.align		4
.L_24:
        /*0028*/ 	.word	index@($__internal_0_$__cuda_sm10x_tcgen05_guardrail_trap_col_being_dealloced_not_returned_by_alloc)
        /*002c*/ 	.word	0x00000000


	//----- nvinfo : EIATTR_FRAME_SIZE
	.align		4
.L_25:
        /*0030*/ 	.byte	0x04, 0x11
        /*0032*/ 	.short	(.L_27 - .L_26)
	.align		4
.L_26:
        /*0034*/ 	.word	index@(_ZN7cutlass13device_kernelINS_4gemm6kernel13GemmUniversalIN4cute5tupleIJiiiiEEENS1_10collective13CollectiveMmaINS1_35MainloopSm100TmaUmmaWarpSpecializedILi2ELi2ELi4ENS5_IJNS4_1CILi1EEESB_SB_EEEEENS5_IJNSA_ILi128EEENSA_ILi64EEESF_EEENS_6half_tENS5_IJlSB_lEEESH_SI_NS4_8TiledMMAINS4_8MMA_AtomIJNS4_20SM100_MMA_F16BF16_SSISH_SH_fLi128ELi64ELNS4_4UMMA5MajorE0ELSN_0ELNSM_7ScaleInE0ELSO_0EEEEEENS4_6LayoutISC_NS5_IJNSA_ILi0EEESS_SS_EEEEENS5_IJNS4_10UnderscoreESV_SV_EEEEENS4_13SM90_TMA_LOADENS4_14ComposedLayoutINS4_7SwizzleILi3ELi4ELi3EEENS4_18smem_ptr_flag_bitsILi16EEENSR_INS5_IJNSA_ILi8EEESF_EEENS5_IJSF_SB_EEEEEEEvNS4_8identityESY_S18_vS19_EENS_8epilogue10collective18CollectiveEpilogueINS1B_23Sm100TmaWarpSpecializedILi3ELi2ELi32ELb1ELb0EEEJSG_NS5_IJNSR_ISE_SB_EENSR_INSA_ILi32EEESB_EEEEESH_SI_SH_SI_NS1B_6fusion15FusionCallbacksIS1F_NS1K_17LinearCombinationISH_fSH_fLNS_15FloatRoundStyleE2EEESG_S1J_JEEENS4_5SM1004TMEM4LOAD26SM100_TMEM_LOAD_32dp32b32xESY_NSZ_INS10_ILi2ELi4ELi3EEES13_NSR_INS5_IJS14_S1H_EEENS5_IJS1H_SB_EEEEEEENS4_39AutoVectorizingCopyWithAssumedAlignmentILi128EEENS4_14SM90_TMA_STOREES1Y_S20_S20_EEEvvEEEEvNT_6ParamsE)
        /*0038*/ 	.word	0x00000000


	//----- nvinfo : EIATTR_MIN_STACK_SIZE
	.align		4
.L_27:
        /*003c*/ 	.byte	0x04, 0x12
        /*003e*/ 	.short	(.L_29 - .L_28)
	.align		4
.L_28:
        /*0040*/ 	.word	index@(_ZN7cutlass13device_kernelINS_4gemm6kernel13GemmUniversalIN4cute5tupleIJiiiiEEENS1_10collective13CollectiveMmaINS1_35MainloopSm100TmaUmmaWarpSpecializedILi2ELi2ELi4ENS5_IJNS4_1CILi1EEESB_SB_EEEEENS5_IJNSA_ILi128EEENSA_ILi64EEESF_EEENS_6half_tENS5_IJlSB_lEEESH_SI_NS4_8TiledMMAINS4_8MMA_AtomIJNS4_20SM100_MMA_F16BF16_SSISH_SH_fLi128ELi64ELNS4_4UMMA5MajorE0ELSN_0ELNSM_7ScaleInE0ELSO_0EEEEEENS4_6LayoutISC_NS5_IJNSA_ILi0EEESS_SS_EEEEENS5_IJNS4_10UnderscoreESV_SV_EEEEENS4_13SM90_TMA_LOADENS4_14ComposedLayoutINS4_7SwizzleILi3ELi4ELi3EEENS4_18smem_ptr_flag_bitsILi16EEENSR_INS5_IJNSA_ILi8EEESF_EEENS5_IJSF_SB_EEEEEEEvNS4_8identityESY_S18_vS19_EENS_8epilogue10collective18CollectiveEpilogueINS1B_23Sm100TmaWarpSpecializedILi3ELi2ELi32ELb1ELb0EEEJSG_NS5_IJNSR_ISE_SB_EENSR_INSA_ILi32EEESB_EEEEESH_SI_SH_SI_NS1B_6fusion15FusionCallbacksIS1F_NS1K_17LinearCombinationISH_fSH_fLNS_15FloatRoundStyleE2EEESG_S1J_JEEENS4_5SM1004TMEM4LOAD26SM100_TMEM_LOAD_32dp32b32xESY_NSZ_INS10_ILi2ELi4ELi3EEES13_NSR_INS5_IJS14_S1H_EEENS5_IJS1H_SB_EEEEEEENS4_39AutoVectorizingCopyWithAssumedAlignmentILi128EEENS4_14SM90_TMA_STOREES1Y_S20_S20_EEEvvEEEEvNT_6ParamsE)
        /*0044*/ 	.word	0x00000000
.L_29:


//--------------------- .nv.compat                --------------------------
	.section	.nv.compat,"",@"SHT_CUDA_COMPAT_INFO"
	.align	4
        /*0000*/ 	.byte	0x02, 0x09, 0x01, 0x00, 0x02, 0x02, 0x02, 0x00, 0x02, 0x05, 0x05, 0x00, 0x03, 0x07, 0x01, 0x01
        /*0010*/ 	.byte	0x02, 0x03, 0x01, 0x00, 0x02, 0x06, 0x01, 0x00, 0x04, 0x0b, 0x08, 0x00, 0x09, 0x00, 0x00, 0x00
        /*0020*/ 	.byte	0x00, 0x00, 0x00, 0x00


//--------------------- .nv.info._ZN7cutlass13device_kernelINS_4gemm6kernel13GemmUniversalIN4cute5tupleIJiiiiEEENS1_10collective13CollectiveMmaINS1_35MainloopSm100TmaUmmaWarpSpecializedILi2ELi2ELi4ENS5_IJNS4_1CILi1EEESB_SB_EEEEENS5_IJNSA_ILi128EEENSA_ILi64EEESF_EEENS_6half_tENS5_IJlSB_lEEESH_SI_NS4_8TiledMMAINS4_8MMA_AtomIJNS4_20SM100_MMA_F16BF16_SSISH_SH_fLi128ELi64ELNS4_4UMMA5MajorE0ELSN_0ELNSM_7ScaleInE0ELSO_0EEEEEENS4_6LayoutISC_NS5_IJNSA_ILi0EEESS_SS_EEEEENS5_IJNS4_10UnderscoreESV_SV_EEEEENS4_13SM90_TMA_LOADENS4_14ComposedLayoutINS4_7SwizzleILi3ELi4ELi3EEENS4_18smem_ptr_flag_bitsILi16EEENSR_INS5_IJNSA_ILi8EEESF_EEENS5_IJSF_SB_EEEEEEEvNS4_8identityESY_S18_vS19_EENS_8epilogue10collective18CollectiveEpilogueINS1B_23Sm100TmaWarpSpecializedILi3ELi2ELi32ELb1ELb0EEEJSG_NS5_IJNSR_ISE_SB_EENSR_INSA_ILi32EEESB_EEEEESH_SI_SH_SI_NS1B_6fusion15FusionCallbacksIS1F_NS1K_17LinearCombinationISH_fSH_fLNS_15FloatRoundStyleE2EEESG_S1J_JEEENS4_5SM1004TMEM4LOAD26SM100_TMEM_LOAD_32dp32b32xESY_NSZ_INS10_ILi2ELi4ELi3EEES13_NSR_INS5_IJS14_S1H_EEENS5_IJS1H_SB_EEEEEEENS4_39AutoVectorizingCopyWithAssumedAlignmentILi128EEENS4_14SM90_TMA_STOREES1Y_S20_S20_EEEvvEEEEvNT_6ParamsE --------------------------
	.section	.nv.info._ZN7cutlass13device_kernelINS_4gemm6kernel13GemmUniversalIN4cute5tupleIJiiiiEEENS1_10collective13CollectiveMmaINS1_35MainloopSm100TmaUmmaWarpSpecializedILi2ELi2ELi4ENS5_IJNS4_1CILi1EEESB_SB_EEEEENS5_IJNSA_ILi128EEENSA_ILi64EEESF_EEENS_6half_tENS5_IJlSB_lEEESH_SI_NS4_8TiledMMAINS4_8MMA_AtomIJNS4_20SM100_MMA_F16BF16_SSISH_SH_fLi128ELi64ELNS4_4UMMA5MajorE0ELSN_0ELNSM_7ScaleInE0ELSO_0EEEEEENS4_6LayoutISC_NS5_IJNSA_ILi0EEESS_SS_EEEEENS5_IJNS4_10UnderscoreESV_SV_EEEEENS4_13SM90_TMA_LOADENS4_14ComposedLayoutINS4_7SwizzleILi3ELi4ELi3EEENS4_18smem_ptr_flag_bitsILi16EEENSR_INS5_IJNSA_ILi8EEESF_EEENS5_IJSF_SB_EEEEEEEvNS4_8identityESY_S18_vS19_EENS_8epilogue10collective18CollectiveEpilogueINS1B_23Sm100TmaWarpSpecializedILi3ELi2ELi32ELb1ELb0EEEJSG_NS5_IJNSR_ISE_SB_EENSR_INSA_ILi32EEESB_EEEEESH_SI_SH_SI_NS1B_6fusion15FusionCallbacksIS1F_NS1K_17LinearCombinationISH_fSH_fLNS_15FloatRoundStyleE2EEESG_S1J_JEEENS4_5SM1004TMEM4LOAD26SM100_TMEM_LOAD_32dp32b32xESY_NSZ_INS10_ILi2ELi4ELi3EEES13_NSR_INS5_IJS14_S1H_EEENS5_IJS1H_SB_EEEEEEENS4_39AutoVectorizingCopyWithAssumedAlignmentILi128EEENS4_14SM90_TMA_STOREES1Y_S20_S20_EEEvvEEEEvNT_6ParamsE,"",@"SHT_CUDA_INFO"
	.sectionflags	@""
	.align	4


	//----- nvinfo : EIATTR_CUDA_API_VERSION
	.align		4
        /*0000*/ 	.byte	0x04, 0x37
        /*0002*/ 	.short	(.L_31 - .L_30)
.L_30:
        /*0004*/ 	.word	0x00000082


	//----- nvinfo : EIATTR_KPARAM_INFO
	.align		4
.L_31:
        /*0008*/ 	.byte	0x04, 0x17
        /*000a*/ 	.short	(.L_33 - .L_32)
.L_32:
        /*000c*/ 	.word	0x00000000
        /*0010*/ 	.short	0x0000
        /*0012*/ 	.short	0x0000
        /*0014*/ 	.byte	0x00, 0xf0, 0x01, 0x20


	//----- nvinfo : EIATTR_AT_ENTRY_FRAGMENTS
	.align		4
.L_33:
        /*0018*/ 	.byte	0x04, 0x4f
        /*001a*/ 	.short	(.L_35 - .L_34)


	//   ....[0]....
.L_34:
        /*001c*/ 	.word	0x00000006


	//----- nvinfo : EIATTR_RESERVED_SMEM_USED
	.align		4
.L_35:
        /*0020*/ 	.byte	0x01, 0x41
	.zero		2


	//----- nvinfo : EIATTR_SPARSE_MMA_MASK
	.align		4
        /*0024*/ 	.byte	0x03, 0x50
        /*0026*/ 	.short	0x0000


	//----- nvinfo : EIATTR_TCGEN05_1CTA_USED
	.align		4
        /*0028*/ 	.byte	0x01, 0x51
	.zero		2


	//----- nvinfo : EIATTR_MAXREG_COUNT
	.align		4
        /*002c*/ 	.byte	0x03, 0x1b
        /*002e*/ 	.short	0x00ff


	//----- nvinfo : EIATTR_NUM_BARRIERS
	.align		4
        /*0030*/ 	.byte	0x02, 0x4c
        /*0032*/ 	.byte	0x07
	.zero		1


	//----- nvinfo : EIATTR_EXTERNS
	.align		4
        /*0034*/ 	.byte	0x04, 0x0f
        /*0036*/ 	.short	(.L_37 - .L_36)


	//   ....[0]....
	.align		4
.L_36:
        /*0038*/ 	.word	index@(__assertfail)


	//----- nvinfo : EIATTR_MERCURY_ISA_VERSION
	.align		4
.L_37:
        /*003c*/ 	.byte	0x03, 0x5f
        /*003e*/ 	.short	0x0101


	//----- nvinfo : EIATTR_INT_WARP_WIDE_INSTR_OFFSETS
	.align		4
        /*0040*/ 	.byte	0x04, 0x31
        /*0042*/ 	.short	(.L_39 - .L_38)


	//   ....[0]....
.L_38:
        /*0044*/ 	.word	0x00001d80


	//   ....[1]....
        /*0048*/ 	.word	0x000036a0


	//   ....[2]....
        /*004c*/ 	.word	0x000036d0


	//   ....[3]....
        /*0050*/ 	.word	0x00003720


	//   ....[4]....
        /*0054*/ 	.word	0x00004010


	//   ....[5]....
        /*0058*/ 	.word	0x00004030


	//   ....[6]....
        /*005c*/ 	.word	0x00004300


	//   ....[7]....
        /*0060*/ 	.word	0x00004430


	//----- nvinfo : EIATTR_COOP_GROUP_MASK_REGIDS
	.align		4
.L_39:
        /*0064*/ 	.byte	0x04, 0x29
        /*0066*/ 	.short	(.L_41 - .L_40)


	//   ....[0]....
.L_40:
        /*0068*/ 	.word	0xffffffff


	//   ....[1]....
        /*006c*/ 	.word	0xffffffff


	//   ....[2]....
        /*0070*/ 	.word	0xffffffff


	//   ....[3]....
        /*0074*/ 	.word	0xffffffff


	//   ....[4]....
        /*0078*/ 	.word	0xffffffff


	//   ....[5]....
        /*007c*/ 	.word	0xffffffff


	//   ....[6]....
        /*0080*/ 	.word	0xffffffff


	//   ....[7]....
        /*0084*/ 	.word	0xffffffff


	//   ....[8]....
        /*0088*/ 	.word	0xffffffff


	//   ....[9]....
        /*008c*/ 	.word	0xffffffff


	//   ....[10]....
        /*0090*/ 	.word	0xffffffff


	//   ....[11]....
        /*0094*/ 	.word	0xffffffff


	//   ....[12]....
        /*0098*/ 	.word	0xffffffff


	//----- nvinfo : EIATTR_COOP_GROUP_INSTR_OFFSETS
	.align		4
.L_41:
        /*009c*/ 	.byte	0x04, 0x28
        /*009e*/ 	.short	(.L_43 - .L_42)


	//   ....[0]....
.L_42:
        /*00a0*/ 	.word	0x00000090


	//   ....[1]....
        /*00a4*/ 	.word	0x000004d0


	//   ....[2]....
        /*00a8*/ 	.word	0x00000600


	//   ....[3]....
        /*00ac*/ 	.word	0x00000780


	//   ....[4]....
        /*00b0*/ 	.word	0x00000880


	//   ....[5]....
        /*00b4*/ 	.word	0x000009f0


	//   ....[6]....
        /*00b8*/ 	.word	0x00000b90


	//   ....[7]....
        /*00bc*/ 	.word	0x00001c60


	//   ....[8]....
        /*00c0*/ 	.word	0x00002920


	//   ....[9]....
        /*00c4*/ 	.word	0x00002b30


	//   ....[10]....
        /*00c8*/ 	.word	0x00002b60


	//   ....[11]....
        /*00cc*/ 	.word	0x00003590


	//   ....[12]....
        /*00d0*/ 	.word	0x000037c0


	//----- nvinfo : EIATTR_VRC_CTA_INIT_COUNT
	.align		4
.L_43:
        /*00d4*/ 	.byte	0x02, 0x4a
        /*00d6*/ 	.byte	0x80
	.zero		1


	//----- nvinfo : EIATTR_SYSCALL_OFFSETS
	.align		4
        /*00d8*/ 	.byte	0x04, 0x46
        /*00da*/ 	.short	(.L_45 - .L_44)


	//   ....[0]....
.L_44:
        /*00dc*/ 	.word	0x00004fe0


	//   ....[1]....
        /*00e0*/ 	.word	0x000050d0


	//   ....[2]....
        /*00e4*/ 	.word	0x00005910


	//   ....[3]....
        /*00e8*/ 	.word	0x000065c0


	//----- nvinfo : EIATTR_MBARRIER_INSTR_OFFSETS
	.align		4
.L_45:
        /*00ec*/ 	.byte	0x04, 0x39
        /*00ee*/ 	.short	(.L_47 - .L_46)


	//   ....[0]....
.L_46:
        /*00f0*/ 	.word	0x000005b0
        /*00f4*/ 	.word	0x000000ff
        /*00f8*/ 	.word	0x00000000
        /*00fc*/ 	.short	0x0100
        /*00fe*/ 	.byte	0x05
	.zero		1


	//   ....[1]....
        /*0100*/ 	.word	0x000005c0
        /*0104*/ 	.word	0x000000ff
        /*0108*/ 	.word	0x00000010
        /*010c*/ 	.short	0x0100
        /*010e*/ 	.byte	0x05
	.zero		1


	//   ....[2]....
        /*0110*/ 	.word	0x000005d0
        /*0114*/ 	.word	0x000000ff
        /*0118*/ 	.word	0x00000008
        /*011c*/ 	.short	0x0100
        /*011e*/ 	.byte	0x05
	.zero		1


	//   ....[3]....
        /*0120*/ 	.word	0x000005e0
        /*0124*/ 	.word	0x000000ff
        /*0128*/ 	.word	0x00000018
        /*012c*/ 	.short	0x0100
        /*012e*/ 	.byte	0x05
	.zero		1


	//   ....[4]....
        /*0130*/ 	.word	0x00000710
        /*0134*/ 	.word	0x000000ff
        /*0138*/ 	.word	0x00000020
        /*013c*/ 	.short	0x0100
        /*013e*/ 	.byte	0x07
	.zero		1


	//   ....[5]....
        /*0140*/ 	.word	0x00000720
        /*0144*/ 	.word	0x000000ff
        /*0148*/ 	.word	0x00000038
        /*014c*/ 	.short	0x0100
        /*014e*/ 	.byte	0x07
	.zero		1


	//   ....[6]....
        /*0150*/ 	.word	0x00000730
        /*0154*/ 	.word	0x000000ff
        /*0158*/ 	.word	0x00000028
        /*015c*/ 	.short	0x0100
        /*015e*/ 	.byte	0x07
	.zero		1


	//   ....[7]....
        /*0160*/ 	.word	0x00000740
        /*0164*/ 	.word	0x000000ff
        /*0168*/ 	.word	0x00000040
        /*016c*/ 	.short	0x0100
        /*016e*/ 	.byte	0x07
	.zero		1


	//   ....[8]....
        /*0170*/ 	.word	0x00000750
        /*0174*/ 	.word	0x000000ff
        /*0178*/ 	.word	0x00000030
        /*017c*/ 	.short	0x0100
        /*017e*/ 	.byte	0x07
	.zero		1


	//   ....[9]....
        /*0180*/ 	.word	0x00000760
        /*0184*/ 	.word	0x000000ff
        /*0188*/ 	.word	0x00000048
        /*018c*/ 	.short	0x0100
        /*018e*/ 	.byte	0x07
	.zero		1


	//   ....[10]....
        /*0190*/ 	.word	0x00000850
        /*0194*/ 	.word	0x000000ff
        /*0198*/ 	.word	0x00000050
        /*019c*/ 	.short	0x0100
        /*019e*/ 	.byte	0x05
	.zero		1


	//   ....[11]....
        /*01a0*/ 	.word	0x00000860
        /*01a4*/ 	.word	0x000000ff
        /*01a8*/ 	.word	0x00000058
        /*01ac*/ 	.short	0x0100
        /*01ae*/ 	.byte	0x05
	.zero		1


	//   ....[12]....
        /*01b0*/ 	.word	0x000009a0
        /*01b4*/ 	.word	0x000000ff
        /*01b8*/ 	.word	0x00000060
        /*01bc*/ 	.short	0x0100
        /*01be*/ 	.byte	0x05
	.zero		1


	//   ....[13]....
        /*01c0*/ 	.word	0x000009b0
        /*01c4*/ 	.word	0x000000ff
        /*01c8*/ 	.word	0x00000070
        /*01cc*/ 	.short	0x0100
        /*01ce*/ 	.byte	0x05
	.zero		1


	//   ....[14]....
        /*01d0*/ 	.word	0x000009c0
        /*01d4*/ 	.word	0x000000ff
        /*01d8*/ 	.word	0x00000068
        /*01dc*/ 	.short	0x0100
        /*01de*/ 	.byte	0x05
	.zero		1


	//   ....[15]....
        /*01e0*/ 	.word	0x000009d0
        /*01e4*/ 	.word	0x000000ff
        /*01e8*/ 	.word	0x00000078
        /*01ec*/ 	.short	0x0100
        /*01ee*/ 	.byte	0x05
	.zero		1


	//   ....[16]....
        /*01f0*/ 	.word	0x00000b00
        /*01f4*/ 	.word	0x000000ff
        /*01f8*/ 	.word	0x00000080
        /*01fc*/ 	.short	0x0100
        /*01fe*/ 	.byte	0x07
	.zero		1


	//   ....[17]....
        /*0200*/ 	.word	0x00000b10
        /*0204*/ 	.word	0x000000ff
        /*0208*/ 	.word	0x000000a0
        /*020c*/ 	.short	0x0100
        /*020e*/ 	.byte	0x07
	.zero		1


	//   ....[18]....
        /*0210*/ 	.word	0x00000b20
        /*0214*/ 	.word	0x000000ff
        /*0218*/ 	.word	0x00000088
        /*021c*/ 	.short	0x0100
        /*021e*/ 	.byte	0x07
	.zero		1


	//   ....[19]....
        /*0220*/ 	.word	0x00000b30
        /*0224*/ 	.word	0x000000ff
        /*0228*/ 	.word	0x000000a8
        /*022c*/ 	.short	0x0100
        /*022e*/ 	.byte	0x07
	.zero		1


	//   ....[20]....
        /*0230*/ 	.word	0x00000b40
        /*0234*/ 	.word	0x000000ff
        /*0238*/ 	.word	0x00000090
        /*023c*/ 	.short	0x0100
        /*023e*/ 	.byte	0x07
	.zero		1


	//   ....[21]....
        /*0240*/ 	.word	0x00000b50
        /*0244*/ 	.word	0x000000ff
        /*0248*/ 	.word	0x000000b0
        /*024c*/ 	.short	0x0100
        /*024e*/ 	.byte	0x07
	.zero		1


	//   ....[22]....
        /*0250*/ 	.word	0x00000b60
        /*0254*/ 	.word	0x000000ff
        /*0258*/ 	.word	0x00000098
        /*025c*/ 	.short	0x0100
        /*025e*/ 	.byte	0x07
	.zero		1


	//   ....[23]....
        /*0260*/ 	.word	0x00000b70
        /*0264*/ 	.word	0x000000ff
        /*0268*/ 	.word	0x000000b8
        /*026c*/ 	.short	0x0100
        /*026e*/ 	.byte	0x07
	.zero		1


	//   ....[24]....
        /*0270*/ 	.word	0x00000c60
        /*0274*/ 	.word	0x000000ff
        /*0278*/ 	.word	0x000000c0
        /*027c*/ 	.short	0x0100
        /*027e*/ 	.byte	0x05
	.zero		1


	//   ....[25]....
        /*0280*/ 	.word	0x00000c70
        /*0284*/ 	.word	0x000000ff
        /*0288*/ 	.word	0x000000d0
        /*028c*/ 	.short	0x0100
        /*028e*/ 	.byte	0x05
	.zero		1


	//   ....[26]....
        /*0290*/ 	.word	0x00000c80
        /*0294*/ 	.word	0x000000ff
        /*0298*/ 	.word	0x000000c8
        /*029c*/ 	.short	0x0100
        /*029e*/ 	.byte	0x05
	.zero		1


	//   ....[27]....
        /*02a0*/ 	.word	0x00000c90
        /*02a4*/ 	.word	0x000000ff
        /*02a8*/ 	.word	0x000000d8
        /*02ac*/ 	.short	0x0100
        /*02ae*/ 	.byte	0x05
	.zero		1


	//   ....[28]....
        /*02b0*/ 	.word	0x00001560
        /*02b4*/ 	.word	0x00000002
        /*02b8*/ 	.word	0x000000d0
        /*02bc*/ 	.short	0x010a
        /*02be*/ 	.byte	0xff
	.zero		1


	//   ....[29]....
        /*02c0*/ 	.word	0x00001590
        /*02c4*/ 	.word	0x00000002
        /*02c8*/ 	.word	0x000000c0
        /*02cc*/ 	.short	0x0101
        /*02ce*/ 	.byte	0xff
	.zero		1


	//   ....[30]....
        /*02d0*/ 	.word	0x00001660
        /*02d4*/ 	.word	0x000000ff
        /*02d8*/ 	.word	0x00000010
        /*02dc*/ 	.short	0x010a
        /*02de*/ 	.byte	0x08
	.zero		1


	//   ....[31]....
        /*02e0*/ 	.word	0x00001700
        /*02e4*/ 	.word	0x000000ff
        /*02e8*/ 	.word	0x00000010
        /*02ec*/ 	.short	0x010a
        /*02ee*/ 	.byte	0x21
	.zero		1


	//   ....[32]....
        /*02f0*/ 	.word	0x00001850
        /*02f4*/ 	.word	0x000000ff
        /*02f8*/ 	.word	0x00000010
        /*02fc*/ 	.short	0x010a
        /*02fe*/ 	.byte	0x08
	.zero		1


	//   ....[33]....
        /*0300*/ 	.word	0x00001960
        /*0304*/ 	.word	0x000000ff
        /*0308*/ 	.word	0x00000058
        /*030c*/ 	.short	0x0101
        /*030e*/ 	.byte	0x04
	.zero		1


	//   ....[34]....
        /*0310*/ 	.word	0x00001980
        /*0314*/ 	.word	0x000000ff
        /*0318*/ 	.word	0x00000010
        /*031c*/ 	.short	0x010a
        /*031e*/ 	.byte	0x08
	.zero		1


	//   ....[35]....
        /*0320*/ 	.word	0x00001a00
        /*0324*/ 	.word	0x000000ff
        /*0328*/ 	.word	0x00000010
        /*032c*/ 	.short	0x010a
        /*032e*/ 	.byte	0x11
	.zero		1


	//   ....[36]....
        /*0330*/ 	.word	0x00001b50
        /*0334*/ 	.word	0x000000ff
        /*0338*/ 	.word	0x00000010
        /*033c*/ 	.short	0x010a
        /*033e*/ 	.byte	0x08
	.zero		1


	//   ....[37]....
        /*0340*/ 	.word	0x00001c90
        /*0344*/ 	.word	0x00000002
        /*0348*/ 	.word	0x00000060
        /*034c*/ 	.short	0x010a
        /*034e*/ 	.byte	0xff
	.zero		1


	//   ....[38]....
        /*0350*/ 	.word	0x00001d50
        /*0354*/ 	.word	0x00000002
        /*0358*/ 	.word	0x00000000
        /*035c*/ 	.short	0x0101
        /*035e*/ 	.byte	0xff
	.zero		1


	//   ....[39]....
        /*0360*/ 	.word	0x000022b0
        /*0364*/ 	.word	0x000000ff
        /*0368*/ 	.word	0x00000000
        /*036c*/ 	.short	0x010a
        /*036e*/ 	.byte	0x04
	.zero		1


	//   ....[40]....
        /*0370*/ 	.word	0x00002350
        /*0374*/ 	.word	0x00000000
        /*0378*/ 	.word	0x00000000
        /*037c*/ 	.short	0x010a
        /*037e*/ 	.byte	0xff
	.zero		1


	//   ....[41]....
        /*0380*/ 	.word	0x00002470
        /*0384*/ 	.word	0x00000000
        /*0388*/ 	.word	0x000000c0
        /*038c*/ 	.short	0x010a
        /*038e*/ 	.byte	0xff
	.zero		1


	//   ....[42]....
        /*0390*/ 	.word	0x000024e0
        /*0394*/ 	.word	0x00000000
        /*0398*/ 	.word	0x00000000
        /*039c*/ 	.short	0x0101
        /*039e*/ 	.byte	0xff
	.zero		1


	//   ....[43]....
        /*03a0*/ 	.word	0x00002500
        /*03a4*/ 	.word	0x000000ff
        /*03a8*/ 	.word	0x00000070
        /*03ac*/ 	.short	0x010a
        /*03ae*/ 	.byte	0x05
	.zero		1


	//   ....[44]....
        /*03b0*/ 	.word	0x00002620
        /*03b4*/ 	.word	0x00000000
        /*03b8*/ 	.word	0x00000060
        /*03bc*/ 	.short	0x010a
        /*03be*/ 	.byte	0xff
	.zero		1


	//   ....[45]....
        /*03c0*/ 	.word	0x00002720
        /*03c4*/ 	.word	0x00000000
        /*03c8*/ 	.word	0x00000000
        /*03cc*/ 	.short	0x0101
        /*03ce*/ 	.byte	0xff
	.zero		1


	//   ....[46]....
        /*03d0*/ 	.word	0x000027b0
        /*03d4*/ 	.word	0x000000ff
        /*03d8*/ 	.word	0x00000070
        /*03dc*/ 	.short	0x0106
        /*03de*/ 	.byte	0x05
	.zero		1


	//   ....[47]....
        /*03e0*/ 	.word	0x000027d0
        /*03e4*/ 	.word	0x000000ff
        /*03e8*/ 	.word	0x00000070
        /*03ec*/ 	.short	0x010a
        /*03ee*/ 	.byte	0x05
	.zero		1


	//   ....[48]....
        /*03f0*/ 	.word	0x00002860
        /*03f4*/ 	.word	0x000000ff
        /*03f8*/ 	.word	0x00000070
        /*03fc*/ 	.short	0x0106
        /*03fe*/ 	.byte	0x04
	.zero		1


	//   ....[49]....
        /*0400*/ 	.word	0x000028a0
        /*0404*/ 	.word	0x00000000
        /*0408*/ 	.word	0x00000070
        /*040c*/ 	.short	0x010a
        /*040e*/ 	.byte	0xff
	.zero		1


	//   ....[50]....
        /*0410*/ 	.word	0x00002de0
        /*0414*/ 	.word	0x00000000
        /*0418*/ 	.word	0x00000060
        /*041c*/ 	.short	0x010a
        /*041e*/ 	.byte	0xff
	.zero		1


	//   ....[51]....
        /*0420*/ 	.word	0x00002ef0
        /*0424*/ 	.word	0x00000003
        /*0428*/ 	.word	0x00000000
        /*042c*/ 	.short	0x0101
        /*042e*/ 	.byte	0xff
	.zero		1


	//   ....[52]....
        /*0430*/ 	.word	0x00002f00
        /*0434*/ 	.word	0x000000ff
        /*0438*/ 	.word	0x00000000
        /*043c*/ 	.short	0x010a
        /*043e*/ 	.byte	0x06
	.zero		1


	//   ....[53]....
        /*0440*/ 	.word	0x00002f20
        /*0444*/ 	.word	0x000000ff
        /*0448*/ 	.word	0x000000a0
        /*044c*/ 	.short	0x010a
        /*044e*/ 	.byte	0x07
	.zero		1


	//   ....[54]....
        /*0450*/ 	.word	0x00002ff0
        /*0454*/ 	.word	0x000000ff
        /*0458*/ 	.word	0x00000000
        /*045c*/ 	.short	0x010a
        /*045e*/ 	.byte	0x06
	.zero		1


	//   ....[55]....
        /*0460*/ 	.word	0x00003120
        /*0464*/ 	.word	0x000000ff
        /*0468*/ 	.word	0x00000000
        /*046c*/ 	.short	0x010a
        /*046e*/ 	.byte	0x1a
	.zero		1


	//   ....[56]....
        /*0470*/ 	.word	0x000033c0
        /*0474*/ 	.word	0x000000ff
        /*0478*/ 	.word	0x00000000
        /*047c*/ 	.short	0x010a
        /*047e*/ 	.byte	0x06
	.zero		1


	//   ....[57]....
        /*0480*/ 	.word	0x00003450
        /*0484*/ 	.word	0x000000ff
        /*0488*/ 	.word	0x00000000
        /*048c*/ 	.short	0x010a
        /*048e*/ 	.byte	0x06
	.zero		1


	//   ....[58]....
        /*0490*/ 	.word	0x000034e0
        /*0494*/ 	.word	0x000000ff
        /*0498*/ 	.word	0x00000000
        /*049c*/ 	.short	0x010a
        /*049e*/ 	.byte	0x06
	.zero		1


	//   ....[59]....
        /*04a0*/ 	.word	0x00003570
        /*04a4*/ 	.word	0x000000ff
        /*04a8*/ 	.word	0x00000000
        /*04ac*/ 	.short	0x010a
        /*04ae*/ 	.byte	0x07
	.zero		1


	//   ....[60]....
        /*04b0*/ 	.word	0x000039b0
        /*04b4*/ 	.word	0x00000000
        /*04b8*/ 	.word	0x00000060
        /*04bc*/ 	.short	0x010a
        /*04be*/ 	.byte	0xff
	.zero		1


	//   ....[61]....
        /*04c0*/ 	.word	0x00003a70
        /*04c4*/ 	.word	0x00000000
        /*04c8*/ 	.word	0x00000000
        /*04cc*/ 	.short	0x0101
        /*04ce*/ 	.byte	0xff
	.zero		1


	//   ....[62]....
        /*04d0*/ 	.word	0x00003d90
        /*04d4*/ 	.word	0x000000ff
        /*04d8*/ 	.word	0x00000058
        /*04dc*/ 	.short	0x010a
        /*04de*/ 	.byte	0x07
	.zero		1


	//   ....[63]....
        /*04e0*/ 	.word	0x00003fb0
        /*04e4*/ 	.word	0x000000ff
        /*04e8*/ 	.word	0x00000038
        /*04ec*/ 	.short	0x010a
        /*04ee*/ 	.byte	0x0f
	.zero		1


	//   ....[64]....
        /*04f0*/ 	.word	0x000041b0
        /*04f4*/ 	.word	0x000000ff
        /*04f8*/ 	.word	0x00000020
        /*04fc*/ 	.short	0x010b
        /*04fe*/ 	.byte	0x0f
	.zero		1


	//   ....[65]....
        /*0500*/ 	.word	0x00004200
        /*0504*/ 	.word	0x000000ff
        /*0508*/ 	.word	0x00000000
        /*050c*/ 	.short	0x0101
        /*050e*/ 	.byte	0x10
	.zero		1


	//   ....[66]....
        /*0510*/ 	.word	0x00004240
        /*0514*/ 	.word	0x000000ff
        /*0518*/ 	.word	0x00000038
        /*051c*/ 	.short	0x010a
        /*051e*/ 	.byte	0x0d
	.zero		1


	//   ....[67]....
        /*0520*/ 	.word	0x00004480
        /*0524*/ 	.word	0x000000ff
        /*0528*/ 	.word	0x00000020
        /*052c*/ 	.short	0x010b
        /*052e*/ 	.byte	0x0d
	.zero		1


	//   ....[68]....
        /*0530*/ 	.word	0x000044f0
        /*0534*/ 	.word	0x000000ff
        /*0538*/ 	.word	0x00000000
        /*053c*/ 	.short	0x0101
        /*053e*/ 	.byte	0x0f
	.zero		1


	//   ....[69]....
        /*0540*/ 	.word	0x00004540
        /*0544*/ 	.word	0x000000ff
        /*0548*/ 	.word	0x00000000
        /*054c*/ 	.short	0x010a
        /*054e*/ 	.byte	0x04
	.zero		1


	//   ....[70]....
        /*0550*/ 	.word	0x000045d0
        /*0554*/ 	.word	0x000000ff
        /*0558*/ 	.word	0x00000000
        /*055c*/ 	.short	0x010a
        /*055e*/ 	.byte	0x04
	.zero		1


	//   ....[71]....
        /*0560*/ 	.word	0x00004670
        /*0564*/ 	.word	0x00000000
        /*0568*/ 	.word	0x00000000
        /*056c*/ 	.short	0x010a
        /*056e*/ 	.byte	0xff
	.zero		1


	//   ....[72]....
        /*0570*/ 	.word	0x000049b0
        /*0574*/ 	.word	0x00000000
        /*0578*/ 	.word	0x00000060
        /*057c*/ 	.short	0x010a
        /*057e*/ 	.byte	0xff
	.zero		1


	//   ....[73]....
        /*0580*/ 	.word	0x00004ac0
        /*0584*/ 	.word	0x00000000
        /*0588*/ 	.word	0x00000000
        /*058c*/ 	.short	0x0101
        /*058e*/ 	.byte	0xff
	.zero		1


	//   ....[74]....
        /*0590*/ 	.word	0x00005560
        /*0594*/ 	.word	0x00000000
        /*0598*/ 	.word	0x00000020
        /*059c*/ 	.short	0x010a
        /*059e*/ 	.byte	0xff
	.zero		1


	//   ....[75]....
        /*05a0*/ 	.word	0x000055d0
        /*05a4*/ 	.word	0x00000049
        /*05a8*/ 	.word	0x00000080
        /*05ac*/ 	.short	0x010a
        /*05ae*/ 	.byte	0xff
	.zero		1


	//   ....[76]....
        /*05b0*/ 	.word	0x000056c0
        /*05b4*/ 	.word	0x00000000
        /*05b8*/ 	.word	0x00000020
        /*05bc*/ 	.short	0x010a
        /*05be*/ 	.byte	0xff
	.zero		1


	//   ....[77]....
        /*05c0*/ 	.word	0x000057f0
        /*05c4*/ 	.word	0x00000049
        /*05c8*/ 	.word	0x00000080
        /*05cc*/ 	.short	0x010a
        /*05ce*/ 	.byte	0xff
	.zero		1


	//   ....[78]....
        /*05d0*/ 	.word	0x00006300
        /*05d4*/ 	.word	0x00000000
        /*05d8*/ 	.word	0x00000000
        /*05dc*/ 	.short	0x0101
        /*05de*/ 	.byte	0xff
	.zero		1


	//   ....[79]....
        /*05e0*/ 	.word	0x00006310
        /*05e4*/ 	.word	0x00000002
        /*05e8*/ 	.word	0x00000020
        /*05ec*/ 	.short	0x010a
        /*05ee*/ 	.byte	0xff
	.zero		1


	//   ....[80]....
        /*05f0*/ 	.word	0x000063e0
        /*05f4*/ 	.word	0x00000002
        /*05f8*/ 	.word	0x00000020
        /*05fc*/ 	.short	0x010a
        /*05fe*/ 	.byte	0xff
	.zero		1


	//   ....[81]....
        /*0600*/ 	.word	0x00006730
        /*0604*/ 	.word	0x000000ff
        /*0608*/ 	.word	0x00000000
        /*060c*/ 	.short	0x0101
        /*060e*/ 	.byte	0x05
	.zero		1


	//   ....[82]....
        /*0610*/ 	.word	0x00007080
        /*0614*/ 	.word	0x00000000
        /*0618*/ 	.word	0x00000000
        /*061c*/ 	.short	0x0101
        /*061e*/ 	.byte	0xff
	.zero		1


	//   ....[83]....
        /*0620*/ 	.word	0x000072f0
        /*0624*/ 	.word	0x000000ff
        /*0628*/ 	.word	0x00000000
        /*062c*/ 	.short	0x0101
        /*062e*/ 	.byte	0x04
	.zero		1


	//   ....[84]....
        /*0630*/ 	.word	0x00007310
        /*0634*/ 	.word	0x00000002
        /*0638*/ 	.word	0x000000d0
        /*063c*/ 	.short	0x010a
        /*063e*/ 	.byte	0xff
	.zero		1


	//   ....[85]....
        /*0640*/ 	.word	0x00007370
        /*0644*/ 	.word	0x00000002
        /*0648*/ 	.word	0x00000010
        /*064c*/ 	.short	0x010a
        /*064e*/ 	.byte	0xff
	.zero		1


	//   ....[86]....
        /*0650*/ 	.word	0x000073d0
        /*0654*/ 	.word	0x00000002
        /*0658*/ 	.word	0x00000010
        /*065c*/ 	.short	0x010a
        /*065e*/ 	.byte	0xff
	.zero		1


	//   ....[87]....
        /*0660*/ 	.word	0x00007420
        /*0664*/ 	.word	0x00000002
        /*0668*/ 	.word	0x00000060
        /*066c*/ 	.short	0x010a
        /*066e*/ 	.byte	0xff
	.zero		1


	//   ....[88]....
        /*0670*/ 	.word	0x00007480
        /*0674*/ 	.word	0x00000000
        /*0678*/ 	.word	0x00000000
        /*067c*/ 	.short	0x010a
        /*067e*/ 	.byte	0xff
	.zero		1


	//   ....[89]....
        /*0680*/ 	.word	0x000074d0
        /*0684*/ 	.word	0x00000000
        /*0688*/ 	.word	0x000000c0
        /*068c*/ 	.short	0x010a
        /*068e*/ 	.byte	0xff
	.zero		1


	//   ....[90]....
        /*0690*/ 	.word	0x00007530
        /*0694*/ 	.word	0x00000000
        /*0698*/ 	.word	0x00000070
        /*069c*/ 	.short	0x010a
        /*069e*/ 	.byte	0xff
	.zero		1


	//   ....[91]....
        /*06a0*/ 	.word	0x00007580
        /*06a4*/ 	.word	0x00000000
        /*06a8*/ 	.word	0x00000060
        /*06ac*/ 	.short	0x010a
        /*06ae*/ 	.byte	0xff
	.zero		1


	//   ....[92]....
        /*06b0*/ 	.word	0x000075e0
        /*06b4*/ 	.word	0x00000000
        /*06b8*/ 	.word	0x00000070
        /*06bc*/ 	.short	0x010a
        /*06be*/ 	.byte	0xff
	.zero		1


	//   ....[93]....
        /*06c0*/ 	.word	0x00007630
        /*06c4*/ 	.word	0x00000000
        /*06c8*/ 	.word	0x00000060
        /*06cc*/ 	.short	0x010a
        /*06ce*/ 	.byte	0xff
	.zero		1


	//   ....[94]....
        /*06d0*/ 	.word	0x00007690
        /*06d4*/ 	.word	0x00000002
        /*06d8*/ 	.word	0x000000a0
        /*06dc*/ 	.short	0x010a
        /*06de*/ 	.byte	0xff
	.zero		1


	//   ....[95]....
        /*06e0*/ 	.word	0x000076f0
        /*06e4*/ 	.word	0x00000000
        /*06e8*/ 	.word	0x00000000
        /*06ec*/ 	.short	0x010a
        /*06ee*/ 	.byte	0xff
	.zero		1


	//   ....[96]....
        /*06f0*/ 	.word	0x00007750
        /*06f4*/ 	.word	0x00000000
        /*06f8*/ 	.word	0x00000000
        /*06fc*/ 	.short	0x010a
        /*06fe*/ 	.byte	0xff
	.zero		1


	//   ....[97]....
        /*0700*/ 	.word	0x000077b0
        /*0704*/ 	.word	0x00000000
        /*0708*/ 	.word	0x00000000
        /*070c*/ 	.short	0x010a
        /*070e*/ 	.byte	0xff
	.zero		1


	//   ....[98]....
        /*0710*/ 	.word	0x00007810
        /*0714*/ 	.word	0x00000000
        /*0718*/ 	.word	0x00000000
        /*071c*/ 	.short	0x010a
        /*071e*/ 	.byte	0xff
	.zero		1


	//   ....[99]....
        /*0720*/ 	.word	0x00007870
        /*0724*/ 	.word	0x00000000
        /*0728*/ 	.word	0x00000000
        /*072c*/ 	.short	0x010a
        /*072e*/ 	.byte	0xff
	.zero		1


	//   ....[100]....
        /*0730*/ 	.word	0x000078c0
        /*0734*/ 	.word	0x00000000
        /*0738*/ 	.word	0x00000060
        /*073c*/ 	.short	0x010a
        /*073e*/ 	.byte	0xff
	.zero		1


	//   ....[101]....
        /*0740*/ 	.word	0x00007920
        /*0744*/ 	.word	0x00000000
        /*0748*/ 	.word	0x00000058
        /*074c*/ 	.short	0x010a
        /*074e*/ 	.byte	0xff
	.zero		1


	//   ....[102]....
        /*0750*/ 	.word	0x00007980
        /*0754*/ 	.word	0x00000000
        /*0758*/ 	.word	0x00000038
        /*075c*/ 	.short	0x010a
        /*075e*/ 	.byte	0xff
	.zero		1


	//   ....[103]....
        /*0760*/ 	.word	0x000079e0
        /*0764*/ 	.word	0x00000000
        /*0768*/ 	.word	0x00000038
        /*076c*/ 	.short	0x010a
        /*076e*/ 	.byte	0xff
	.zero		1


	//   ....[104]....
        /*0770*/ 	.word	0x00007a40
        /*0774*/ 	.word	0x00000000
        /*0778*/ 	.word	0x00000000
        /*077c*/ 	.short	0x010a
        /*077e*/ 	.byte	0xff
	.zero		1


	//   ....[105]....
        /*0780*/ 	.word	0x00007aa0
        /*0784*/ 	.word	0x00000000
        /*0788*/ 	.word	0x00000000
        /*078c*/ 	.short	0x010a
        /*078e*/ 	.byte	0xff
	.zero		1


	//   ....[106]....
        /*0790*/ 	.word	0x00007af0
        /*0794*/ 	.word	0x00000000
        /*0798*/ 	.word	0x00000060
        /*079c*/ 	.short	0x010a
        /*079e*/ 	.byte	0xff
	.zero		1


	//   ....[107]....
        /*07a0*/ 	.word	0x00007b40
        /*07a4*/ 	.word	0x00000000
        /*07a8*/ 	.word	0x00000020
        /*07ac*/ 	.short	0x010a
        /*07ae*/ 	.byte	0xff
	.zero		1


	//   ....[108]....
        /*07b0*/ 	.word	0x00007b90
        /*07b4*/ 	.word	0x00000049
        /*07b8*/ 	.word	0x00000080
        /*07bc*/ 	.short	0x010a
        /*07be*/ 	.byte	0xff
	.zero		1


	//   ....[109]....
        /*07c0*/ 	.word	0x00007be0
        /*07c4*/ 	.word	0x00000002
        /*07c8*/ 	.word	0x00000020
        /*07cc*/ 	.short	0x010a
        /*07ce*/ 	.byte	0xff
	.zero		1


	//----- nvinfo : EIATTR_NUM_MBARRIERS
	.align		4
.L_47:
        /*07d0*/ 	.byte	0x03, 0x38
        /*07d2*/ 	.short	0x001c


	//----- nvinfo : EIATTR_EXIT_INSTR_OFFSETS
	.align		4
        /*07d4*/ 	.byte	0x04, 0x1c
        /*07d6*/ 	.short	(.L_49 - .L_48)


	//   ....[0]....
.L_48:
        /*07d8*/ 	.word	0x00002380


	//   ....[1]....
        /*07dc*/ 	.word	0x00002870


	//   ....[2]....
        /*07e0*/ 	.word	0x000028d0


	//   ....[3]....
        /*07e4*/ 	.word	0x000037d0


	//   ....[4]....
        /*07e8*/ 	.word	0x000046a0


	//   ....[5]....
        /*07ec*/ 	.word	0x000046e0


	//   ....[6]....
        /*07f0*/ 	.word	0x000071e0


	//   ....[7]....
        /*07f4*/ 	.word	0x00007260


	//   ....[8]....
        /*07f8*/ 	.word	0x00007290


	//   ....[9]....
        /*07fc*/ 	.word	0x00007300


	//----- nvinfo : EIATTR_MAX_THREADS
	.align		4
.L_49:
        /*0800*/ 	.byte	0x04, 0x05
        /*0802*/ 	.short	(.L_51 - .L_50)
.L_50:
        /*0804*/ 	.word	0x00000100
        /*0808*/ 	.word	0x00000001
        /*080c*/ 	.word	0x00000001


	//----- nvinfo : EIATTR_CRS_STACK_SIZE
	.align		4
.L_51:
        /*0810*/ 	.byte	0x04, 0x1e
        /*0812*/ 	.short	(.L_53 - .L_52)
.L_52:
        /*0814*/ 	.word	0x00000000


	//----- nvinfo : EIATTR_CBANK_PARAM_SIZE
	.align		4
.L_53:
        /*0818*/ 	.byte	0x03, 0x19
        /*081a*/ 	.short	0x0800


	//----- nvinfo : EIATTR_PARAM_CBANK
	.align		4
        /*081c*/ 	.byte	0x04, 0x0a
        /*081e*/ 	.short	(.L_55 - .L_54)
	.align		4
.L_54:
        /*0820*/ 	.word	index@(.nv.constant0._ZN7cutlass13device_kernelINS_4gemm6kernel13GemmUniversalIN4cute5tupleIJiiiiEEENS1_10collective13CollectiveMmaINS1_35MainloopSm100TmaUmmaWarpSpecializedILi2ELi2ELi4ENS5_IJNS4_1CILi1EEESB_SB_EEEEENS5_IJNSA_ILi128EEENSA_ILi64EEESF_EEENS_6half_tENS5_IJlSB_lEEESH_SI_NS4_8TiledMMAINS4_8MMA_AtomIJNS4_20SM100_MMA_F16BF16_SSISH_SH_fLi128ELi64ELNS4_4UMMA5MajorE0ELSN_0ELNSM_7ScaleInE0ELSO_0EEEEEENS4_6LayoutISC_NS5_IJNSA_ILi0EEESS_SS_EEEEENS5_IJNS4_10UnderscoreESV_SV_EEEEENS4_13SM90_TMA_LOADENS4_14ComposedLayoutINS4_7SwizzleILi3ELi4ELi3EEENS4_18smem_ptr_flag_bitsILi16EEENSR_INS5_IJNSA_ILi8EEESF_EEENS5_IJSF_SB_EEEEEEEvNS4_8identityESY_S18_vS19_EENS_8epilogue10collective18CollectiveEpilogueINS1B_23Sm100TmaWarpSpecializedILi3ELi2ELi32ELb1ELb0EEEJSG_NS5_IJNSR_ISE_SB_EENSR_INSA_ILi32EEESB_EEEEESH_SI_SH_SI_NS1B_6fusion15FusionCallbacksIS1F_NS1K_17LinearCombinationISH_fSH_fLNS_15FloatRoundStyleE2EEESG_S1J_JEEENS4_5SM1004TMEM4LOAD26SM100_TMEM_LOAD_32dp32b32xESY_NSZ_INS10_ILi2ELi4ELi3EEES13_NSR_INS5_IJS14_S1H_EEENS5_IJS1H_SB_EEEEEEENS4_39AutoVectorizingCopyWithAssumedAlignmentILi128EEENS4_14SM90_TMA_STOREES1Y_S20_S20_EEEvvEEEEvNT_6ParamsE)
        /*0824*/ 	.short	0x0380
        /*0826*/ 	.short	0x0800


	//----- nvinfo : EIATTR_SW_WAR
	.align		4
.L_55:
        /*0828*/ 	.byte	0x04, 0x36
        /*082a*/ 	.short	(.L_57 - .L_56)
.L_56:
        /*082c*/ 	.word	0x00000008
.L_57:


//--------------------- .nv.callgraph             --------------------------
	.section	.nv.callgraph,"",@"SHT_CUDA_CALLGRAPH"
	.align	4
	.sectionentsize	8
	.align		4
        /*0000*/ 	.word	0x00000000
	.align		4
        /*0004*/ 	.word	0xffffffff
	.align		4
        /*0008*/ 	.word	index@(_ZN7cutlass13device_kernelINS_4gemm6kernel13GemmUniversalIN4cute5tupleIJiiiiEEENS1_10collective13CollectiveMmaINS1_35MainloopSm100TmaUmmaWarpSpecializedILi2ELi2ELi4ENS5_IJNS4_1CILi1EEESB_SB_EEEEENS5_IJNSA_ILi128EEENSA_ILi64EEESF_EEENS_6half_tENS5_IJlSB_lEEESH_SI_NS4_8TiledMMAINS4_8MMA_AtomIJNS4_20SM100_MMA_F16BF16_SSISH_SH_fLi128ELi64ELNS4_4UMMA5MajorE0ELSN_0ELNSM_7ScaleInE0ELSO_0EEEEEENS4_6LayoutISC_NS5_IJNSA_ILi0EEESS_SS_EEEEENS5_IJNS4_10UnderscoreESV_SV_EEEEENS4_13SM90_TMA_LOADENS4_14ComposedLayoutINS4_7SwizzleILi3ELi4ELi3EEENS4_18smem_ptr_flag_bitsILi16EEENSR_INS5_IJNSA_ILi8EEESF_EEENS5_IJSF_SB_EEEEEEEvNS4_8identityESY_S18_vS19_EENS_8epilogue10collective18CollectiveEpilogueINS1B_23Sm100TmaWarpSpecializedILi3ELi2ELi32ELb1ELb0EEEJSG_NS5_IJNSR_ISE_SB_EENSR_INSA_ILi32EEESB_EEEEESH_SI_SH_SI_NS1B_6fusion15FusionCallbacksIS1F_NS1K_17LinearCombinationISH_fSH_fLNS_15FloatRoundStyleE2EEESG_S1J_JEEENS4_5SM1004TMEM4LOAD26SM100_TMEM_LOAD_32dp32b32xESY_NSZ_INS10_ILi2ELi4ELi3EEES13_NSR_INS5_IJS14_S1H_EEENS5_IJS1H_SB_EEEEEEENS4_39AutoVectorizingCopyWithAssumedAlignmentILi128EEENS4_14SM90_TMA_STOREES1Y_S20_S20_EEEvvEEEEvNT_6ParamsE)
	.align		4
        /*000c*/ 	.word	index@(__assertfail)
	.align		4
        /*0010*/ 	.word	0x00000000
	.align		4
        /*0014*/ 	.word	0xfffffffe
	.align		4
        /*0018*/ 	.word	0x00000000
	.align		4
        /*001c*/ 	.word	0xfffffffd
	.align		4
        /*0020*/ 	.word	0x00000000
	.align		4
        /*0024*/ 	.word	0xfffffffc


//--------------------- .nv.constant4             --------------------------
	.section	.nv.constant4,"a",@progbits
	.align	8
	.align		8
.nv.constant4:
        /*0000*/ 	.dword	__assertfail
	.align		8
        /*0008*/ 	.dword	__unnamed_1
	.align		8
        /*0010*/ 	.dword	__unnamed_2
	.align		8
        /*0018*/ 	.dword	_ZN40_INTERNAL_c6f5717b_4_k_cu_6d47f195_244624cuda3std3__45__cpo5beginE
	.align		8
        /*0020*/ 	.dword	_ZN40_INTERNAL_c6f5717b_4_k_cu_6d47f195_244624cuda3std3__45__cpo3endE
	.align		8
        /*0028*/ 	.dword	_ZN40_INTERNAL_c6f5717b_4_k_cu_6d47f195_244624cuda3std3__45__cpo6cbeginE
	.align		8
        /*0030*/ 	.dword	_ZN40_INTERNAL_c6f5717b_4_k_cu_6d47f195_244624cuda3std3__45__cpo4cendE
	.align		8
        /*0038*/ 	.dword	_ZN40_INTERNAL_c6f5717b_4_k_cu_6d47f195_244624cuda3std3__442_GLOBAL__N__c6f5717b_4_k_cu_6d47f195_244626ignoreE
	.align		8
        /*0040*/ 	.dword	_ZN40_INTERNAL_c6f5717b_4_k_cu_6d47f195_244624cuda3std3__419piecewise_constructE
	.align		8
        /*0048*/ 	.dword	_ZN40_INTERNAL_c6f5717b_4_k_cu_6d47f195_244624cuda3std3__48in_placeE
	.align		8
        /*0050*/ 	.dword	_ZN40_INTERNAL_c6f5717b_4_k_cu_6d47f195_244624cuda3std6ranges3__45__cpo4swapE
	.align		8
        /*0058*/ 	.dword	_ZN40_INTERNAL_c6f5717b_4_k_cu_6d47f195_244624cuda3std6ranges3__45__cpo9iter_moveE
	.align		8
        /*0060*/ 	.dword	_ZN40_INTERNAL_c6f5717b_4_k_cu_6d47f195_244624cute7productE
	.align		8
        /*0068*/ 	.dword	_ZN40_INTERNAL_c6f5717b_4_k_cu_6d47f195_244624cute1_E
	.align		8
        /*0070*/ 	.dword	$str$25
	.align		8
        /*0078*/ 	.dword	$str$26
	.align		8
        /*0080*/ 	.dword	$str$27
	.align		8
        /*0088*/ 	.dword	$str$28


//--------------------- .text._ZN7cutlass13device_kernelINS_4gemm6kernel13GemmUniversalIN4cute5tupleIJiiiiEEENS1_10collective13CollectiveMmaINS1_35MainloopSm100TmaUmmaWarpSpecializedILi2ELi2ELi4ENS5_IJNS4_1CILi1EEESB_SB_EEEEENS5_IJNSA_ILi128EEENSA_ILi64EEESF_EEENS_6half_tENS5_IJlSB_lEEESH_SI_NS4_8TiledMMAINS4_8MMA_AtomIJNS4_20SM100_MMA_F16BF16_SSISH_SH_fLi128ELi64ELNS4_4UMMA5MajorE0ELSN_0ELNSM_7ScaleInE0ELSO_0EEEEEENS4_6LayoutISC_NS5_IJNSA_ILi0EEESS_SS_EEEEENS5_IJNS4_10UnderscoreESV_SV_EEEEENS4_13SM90_TMA_LOADENS4_14ComposedLayoutINS4_7SwizzleILi3ELi4ELi3EEENS4_18smem_ptr_flag_bitsILi16EEENSR_INS5_IJNSA_ILi8EEESF_EEENS5_IJSF_SB_EEEEEEEvNS4_8identityESY_S18_vS19_EENS_8epilogue10collective18CollectiveEpilogueINS1B_23Sm100TmaWarpSpecializedILi3ELi2ELi32ELb1ELb0EEEJSG_NS5_IJNSR_ISE_SB_EENSR_INSA_ILi32EEESB_EEEEESH_SI_SH_SI_NS1B_6fusion15FusionCallbacksIS1F_NS1K_17LinearCombinationISH_fSH_fLNS_15FloatRoundStyleE2EEESG_S1J_JEEENS4_5SM1004TMEM4LOAD26SM100_TMEM_LOAD_32dp32b32xESY_NSZ_INS10_ILi2ELi4ELi3EEES13_NSR_INS5_IJS14_S1H_EEENS5_IJS1H_SB_EEEEEEENS4_39AutoVectorizingCopyWithAssumedAlignmentILi128EEENS4_14SM90_TMA_STOREES1Y_S20_S20_EEEvvEEEEvNT_6ParamsE --------------------------
	.section	.text._ZN7cutlass13device_kernelINS_4gemm6kernel13GemmUniversalIN4cute5tupleIJiiiiEEENS1_10collective13CollectiveMmaINS1_35MainloopSm100TmaUmmaWarpSpecializedILi2ELi2ELi4ENS5_IJNS4_1CILi1EEESB_SB_EEEEENS5_IJNSA_ILi128EEENSA_ILi64EEESF_EEENS_6half_tENS5_IJlSB_lEEESH_SI_NS4_8TiledMMAINS4_8MMA_AtomIJNS4_20SM100_MMA_F16BF16_SSISH_SH_fLi128ELi64ELNS4_4UMMA5MajorE0ELSN_0ELNSM_7ScaleInE0ELSO_0EEEEEENS4_6LayoutISC_NS5_IJNSA_ILi0EEESS_SS_EEEEENS5_IJNS4_10UnderscoreESV_SV_EEEEENS4_13SM90_TMA_LOADENS4_14ComposedLayoutINS4_7SwizzleILi3ELi4ELi3EEENS4_18smem_ptr_flag_bitsILi16EEENSR_INS5_IJNSA_ILi8EEESF_EEENS5_IJSF_SB_EEEEEEEvNS4_8identityESY_S18_vS19_EENS_8epilogue10collective18CollectiveEpilogueINS1B_23Sm100TmaWarpSpecializedILi3ELi2ELi32ELb1ELb0EEEJSG_NS5_IJNSR_ISE_SB_EENSR_INSA_ILi32EEESB_EEEEESH_SI_SH_SI_NS1B_6fusion15FusionCallbacksIS1F_NS1K_17LinearCombinationISH_fSH_fLNS_15FloatRoundStyleE2EEESG_S1J_JEEENS4_5SM1004TMEM4LOAD26SM100_TMEM_LOAD_32dp32b32xESY_NSZ_INS10_ILi2ELi4ELi3EEES13_NSR_INS5_IJS14_S1H_EEENS5_IJS1H_SB_EEEEEEENS4_39AutoVectorizingCopyWithAssumedAlignmentILi128EEENS4_14SM90_TMA_STOREES1Y_S20_S20_EEEvvEEEEvNT_6ParamsE,"ax",@progbits
	.align	128
.text._ZN7cutlass13device_kernelINS_4gemm6kernel13GemmUniversalIN4cute5tupleIJiiiiEEENS1_10collective13CollectiveMmaINS1_35MainloopSm100TmaUmmaWarpSpecializedILi2ELi2ELi4ENS5_IJNS4_1CILi1EEESB_SB_EEEEENS5_IJNSA_ILi128EEENSA_ILi64EEESF_EEENS_6half_tENS5_IJlSB_lEEESH_SI_NS4_8TiledMMAINS4_8MMA_AtomIJNS4_20SM100_MMA_F16BF16_SSISH_SH_fLi128ELi64ELNS4_4UMMA5MajorE0ELSN_0ELNSM_7ScaleInE0ELSO_0EEEEEENS4_6LayoutISC_NS5_IJNSA_ILi0EEESS_SS_EEEEENS5_IJNS4_10UnderscoreESV_SV_EEEEENS4_13SM90_TMA_LOADENS4_14ComposedLayoutINS4_7SwizzleILi3ELi4ELi3EEENS4_18smem_ptr_flag_bitsILi16EEENSR_INS5_IJNSA_ILi8EEESF_EEENS5_IJSF_SB_EEEEEEEvNS4_8identityESY_S18_vS19_EENS_8epilogue10collective18CollectiveEpilogueINS1B_23Sm100TmaWarpSpecializedILi3ELi2ELi32ELb1ELb0EEEJSG_NS5_IJNSR_ISE_SB_EENSR_INSA_ILi32EEESB_EEEEESH_SI_SH_SI_NS1B_6fusion15FusionCallbacksIS1F_NS1K_17LinearCombinationISH_fSH_fLNS_15FloatRoundStyleE2EEESG_S1J_JEEENS4_5SM1004TMEM4LOAD26SM100_TMEM_LOAD_32dp32b32xESY_NSZ_INS10_ILi2ELi4ELi3EEES13_NSR_INS5_IJS14_S1H_EEENS5_IJS1H_SB_EEEEEEENS4_39AutoVectorizingCopyWithAssumedAlignmentILi128EEENS4_14SM90_TMA_STOREES1Y_S20_S20_EEEvvEEEEvNT_6ParamsE:
        .type           _ZN7cutlass13device_kernelINS_4gemm6kernel13GemmUniversalIN4cute5tupleIJiiiiEEENS1_10collective13CollectiveMmaINS1_35MainloopSm100TmaUmmaWarpSpecializedILi2ELi2ELi4ENS5_IJNS4_1CILi1EEESB_SB_EEEEENS5_IJNSA_ILi128EEENSA_ILi64EEESF_EEENS_6half_tENS5_IJlSB_lEEESH_SI_NS4_8TiledMMAINS4_8MMA_AtomIJNS4_20SM100_MMA_F16BF16_SSISH_SH_fLi128ELi64ELNS4_4UMMA5MajorE0ELSN_0ELNSM_7ScaleInE0ELSO_0EEEEEENS4_6LayoutISC_NS5_IJNSA_ILi0EEESS_SS_EEEEENS5_IJNS4_10UnderscoreESV_SV_EEEEENS4_13SM90_TMA_LOADENS4_14ComposedLayoutINS4_7SwizzleILi3ELi4ELi3EEENS4_18smem_ptr_flag_bitsILi16EEENSR_INS5_IJNSA_ILi8EEESF_EEENS5_IJSF_SB_EEEEEEEvNS4_8identityESY_S18_vS19_EENS_8epilogue10collective18CollectiveEpilogueINS1B_23Sm100TmaWarpSpecializedILi3ELi2ELi32ELb1ELb0EEEJSG_NS5_IJNSR_ISE_SB_EENSR_INSA_ILi32EEESB_EEEEESH_SI_SH_SI_NS1B_6fusion15FusionCallbacksIS1F_NS1K_17LinearCombinationISH_fSH_fLNS_15FloatRoundStyleE2EEESG_S1J_JEEENS4_5SM1004TMEM4LOAD26SM100_TMEM_LOAD_32dp32b32xESY_NSZ_INS10_ILi2ELi4ELi3EEES13_NSR_INS5_IJS14_S1H_EEENS5_IJS1H_SB_EEEEEEENS4_39AutoVectorizingCopyWithAssumedAlignmentILi128EEENS4_14SM90_TMA_STOREES1Y_S20_S20_EEEvvEEEEvNT_6ParamsE,@function
        .size           _ZN7cutlass13device_kernelINS_4gemm6kernel13GemmUniversalIN4cute5tupleIJiiiiEEENS1_10collective13CollectiveMmaINS1_35MainloopSm100TmaUmmaWarpSpecializedILi2ELi2ELi4ENS5_IJNS4_1CILi1EEESB_SB_EEEEENS5_IJNSA_ILi128EEENSA_ILi64EEESF_EEENS_6half_tENS5_IJlSB_lEEESH_SI_NS4_8TiledMMAINS4_8MMA_AtomIJNS4_20SM100_MMA_F16BF16_SSISH_SH_fLi128ELi64ELNS4_4UMMA5MajorE0ELSN_0ELNSM_7ScaleInE0ELSO_0EEEEEENS4_6LayoutISC_NS5_IJNSA_ILi0EEESS_SS_EEEEENS5_IJNS4_10UnderscoreESV_SV_EEEEENS4_13SM90_TMA_LOADENS4_14ComposedLayoutINS4_7SwizzleILi3ELi4ELi3EEENS4_18smem_ptr_flag_bitsILi16EEENSR_INS5_IJNSA_ILi8EEESF_EEENS5_IJSF_SB_EEEEEEEvNS4_8identityESY_S18_vS19_EENS_8epilogue10collective18CollectiveEpilogueINS1B_23Sm100TmaWarpSpecializedILi3ELi2ELi32ELb1ELb0EEEJSG_NS5_IJNSR_ISE_SB_EENSR_INSA_ILi32EEESB_EEEEESH_SI_SH_SI_NS1B_6fusion15FusionCallbacksIS1F_NS1K_17LinearCombinationISH_fSH_fLNS_15FloatRoundStyleE2EEESG_S1J_JEEENS4_5SM1004TMEM4LOAD26SM100_TMEM_LOAD_32dp32b32xESY_NSZ_INS10_ILi2ELi4ELi3EEES13_NSR_INS5_IJS14_S1H_EEENS5_IJS1H_SB_EEEEEEENS4_39AutoVectorizingCopyWithAssumedAlignmentILi128EEENS4_14SM90_TMA_STOREES1Y_S20_S20_EEEvvEEEEvNT_6ParamsE,(.L_x_148 - _ZN7cutlass13device_kernelINS_4gemm6kernel13GemmUniversalIN4cute5tupleIJiiiiEEENS1_10collective13CollectiveMmaINS1_35MainloopSm100TmaUmmaWarpSpecializedILi2ELi2ELi4ENS5_IJNS4_1CILi1EEESB_SB_EEEEENS5_IJNSA_ILi128EEENSA_ILi64EEESF_EEENS_6half_tENS5_IJlSB_lEEESH_SI_NS4_8TiledMMAINS4_8MMA_AtomIJNS4_20SM100_MMA_F16BF16_SSISH_SH_fLi128ELi64ELNS4_4UMMA5MajorE0ELSN_0ELNSM_7ScaleInE0ELSO_0EEEEEENS4_6LayoutISC_NS5_IJNSA_ILi0EEESS_SS_EEEEENS5_IJNS4_10UnderscoreESV_SV_EEEEENS4_13SM90_TMA_LOADENS4_14ComposedLayoutINS4_7SwizzleILi3ELi4ELi3EEENS4_18smem_ptr_flag_bitsILi16EEENSR_INS5_IJNSA_ILi8EEESF_EEENS5_IJSF_SB_EEEEEEEvNS4_8identityESY_S18_vS19_EENS_8epilogue10collective18CollectiveEpilogueINS1B_23Sm100TmaWarpSpecializedILi3ELi2ELi32ELb1ELb0EEEJSG_NS5_IJNSR_ISE_SB_EENSR_INSA_ILi32EEESB_EEEEESH_SI_SH_SI_NS1B_6fusion15FusionCallbacksIS1F_NS1K_17LinearCombinationISH_fSH_fLNS_15FloatRoundStyleE2EEESG_S1J_JEEENS4_5SM1004TMEM4LOAD26SM100_TMEM_LOAD_32dp32b32xESY_NSZ_INS10_ILi2ELi4ELi3EEES13_NSR_INS5_IJS14_S1H_EEENS5_IJS1H_SB_EEEEEEENS4_39AutoVectorizingCopyWithAssumedAlignmentILi128EEENS4_14SM90_TMA_STOREES1Y_S20_S20_EEEvvEEEEvNT_6ParamsE)
        .other          _ZN7cutlass13device_kernelINS_4gemm6kernel13GemmUniversalIN4cute5tupleIJiiiiEEENS1_10collective13CollectiveMmaINS1_35MainloopSm100TmaUmmaWarpSpecializedILi2ELi2ELi4ENS5_IJNS4_1CILi1EEESB_SB_EEEEENS5_IJNSA_ILi128EEENSA_ILi64EEESF_EEENS_6half_tENS5_IJlSB_lEEESH_SI_NS4_8TiledMMAINS4_8MMA_AtomIJNS4_20SM100_MMA_F16BF16_SSISH_SH_fLi128ELi64ELNS4_4UMMA5MajorE0ELSN_0ELNSM_7ScaleInE0ELSO_0EEEEEENS4_6LayoutISC_NS5_IJNSA_ILi0EEESS_SS_EEEEENS5_IJNS4_10UnderscoreESV_SV_EEEEENS4_13SM90_TMA_LOADENS4_14ComposedLayoutINS4_7SwizzleILi3ELi4ELi3EEENS4_18smem_ptr_flag_bitsILi16EEENSR_INS5_IJNSA_ILi8EEESF_EEENS5_IJSF_SB_EEEEEEEvNS4_8identityESY_S18_vS19_EENS_8epilogue10collective18CollectiveEpilogueINS1B_23Sm100TmaWarpSpecializedILi3ELi2ELi32ELb1ELb0EEEJSG_NS5_IJNSR_ISE_SB_EENSR_INSA_ILi32EEESB_EEEEESH_SI_SH_SI_NS1B_6fusion15FusionCallbacksIS1F_NS1K_17LinearCombinationISH_fSH_fLNS_15FloatRoundStyleE2EEESG_S1J_JEEENS4_5SM1004TMEM4LOAD26SM100_TMEM_LOAD_32dp32b32xESY_NSZ_INS10_ILi2ELi4ELi3EEES13_NSR_INS5_IJS14_S1H_EEENS5_IJS1H_SB_EEEEEEENS4_39AutoVectorizingCopyWithAssumedAlignmentILi128EEENS4_14SM90_TMA_STOREES1Y_S20_S20_EEEvvEEEEvNT_6ParamsE,@"STO_CUDA_ENTRY STV_DEFAULT"
_ZN7cutlass13device_kernelINS_4gemm6kernel13GemmUniversalIN4cute5tupleIJiiiiEEENS1_10collective13CollectiveMmaINS1_35MainloopSm100TmaUmmaWarpSpecializedILi2ELi2ELi4ENS5_IJNS4_1CILi1EEESB_SB_EEEEENS5_IJNSA_ILi128EEENSA_ILi64EEESF_EEENS_6half_tENS5_IJlSB_lEEESH_SI_NS4_8TiledMMAINS4_8MMA_AtomIJNS4_20SM100_MMA_F16BF16_SSISH_SH_fLi128ELi64ELNS4_4UMMA5MajorE0ELSN_0ELNSM_7ScaleInE0ELSO_0EEEEEENS4_6LayoutISC_NS5_IJNSA_ILi0EEESS_SS_EEEEENS5_IJNS4_10UnderscoreESV_SV_EEEEENS4_13SM90_TMA_LOADENS4_14ComposedLayoutINS4_7SwizzleILi3ELi4ELi3EEENS4_18smem_ptr_flag_bitsILi16EEENSR_INS5_IJNSA_ILi8EEESF_EEENS5_IJSF_SB_EEEEEEEvNS4_8identityESY_S18_vS19_EENS_8epilogue10collective18CollectiveEpilogueINS1B_23Sm100TmaWarpSpecializedILi3ELi2ELi32ELb1ELb0EEEJSG_NS5_IJNSR_ISE_SB_EENSR_INSA_ILi32EEESB_EEEEESH_SI_SH_SI_NS1B_6fusion15FusionCallbacksIS1F_NS1K_17LinearCombinationISH_fSH_fLNS_15FloatRoundStyleE2EEESG_S1J_JEEENS4_5SM1004TMEM4LOAD26SM100_TMEM_LOAD_32dp32b32xESY_NSZ_INS10_ILi2ELi4ELi3EEES13_NSR_INS5_IJS14_S1H_EEENS5_IJS1H_SB_EEEEEEENS4_39AutoVectorizingCopyWithAssumedAlignmentILi128EEENS4_14SM90_TMA_STOREES1Y_S20_S20_EEEvvEEEEvNT_6ParamsE:
[----:B------:R-:W1:Y:S01]  /*0000*/  LDC R1, c[0x0][0x37c] ;  /* 0x0000df00ff017b82 */ /* 0x000e620000000800 */
[----:B------:R-:W2:Y:S01]  /*0010*/  S2R R93, SR_TID.X ;  /* 0x00000000005d7919 */ /* 0x000ea20000002100 */
[----:B------:R-:W3:Y:S01]  /*0020*/  LDCU.64 UR4, c[0x0][0x890] ;  /* 0x00011200ff0477ac */ /* 0x000ee20008000a00 */
[----:B------:R-:W-:Y:S02]  /*0030*/  PRMT R88, RZ, 0x7610, R88 ;  /* 0x00007610ff587816 */ /* 0x000fe40000000058 */
[----:B------:R-:W-:Y:S01]  /*0040*/  ELECT P5, URZ, PT ;  /* 0x0000000000ff782f */ /* 0x000fe200038a0000 */
[----:B------:R-:W4:Y:S01]  /*0050*/  LDCU.64 UR46, c[0x0][0x358] ;  /* 0x00006b00ff2e77ac */ /* 0x000f220008000a00 */
[----:B---3--:R-:W-:-:S04]  /*0060*/  UISETP.NE.U32.AND UP0, UPT, UR4, URZ, UPT ;  /* 0x000000ff0400728c */ /* 0x008fc8000bf05070 */
[----:B------:R-:W-:Y:S01]  /*0070*/  UISETP.NE.AND.EX UP0, UPT, UR5, URZ, UPT, UP0 ;  /* 0x000000ff0500728c */ /* 0x000fe2000bf05300 */
[----:B--2---:R-:W-:-:S05]  /*0080*/  SHF.R.U32.HI R92, RZ, 0x5, R93 ;  /* 0x00000005ff5c7819 */ /* 0x004fca000001165d */
[----:B------:R-:W2:Y:S02]  /*0090*/  SHFL.IDX PT, R0, R92, RZ, 0x1f ;  /* 0x00001fff5c007589 */ /* 0x000ea400000e0000 */
[----:B--2---:R-:W-:Y:S01]  /*00a0*/  R2UR UR8, R0 ;  /* 0x00000000000872ca */ /* 0x004fe200000e0000 */
[----:B-1--4-:R-:W-:-:S14]  /*00b0*/  BRA.U UP0, `(.L_x_0) ;  /* 0x00000001002c7547 */ /* 0x012fdc000b800000 */
[----:B------:R-:W1:Y:S02]  /*00c0*/  LDCU.64 UR6, c[0x0][0x888] ;  /* 0x00011100ff0677ac */ /* 0x000e640008000a00 */
[----:B-1----:R-:W-:-:S04]  /*00d0*/  UISETP.NE.U32.AND UP0, UPT, UR6, URZ, UPT ;  /* 0x000000ff0600728c */ /* 0x002fc8000bf05070 */
[----:B------:R-:W-:-:S09]  /*00e0*/  UISETP.NE.AND.EX UP0, UPT, UR7, URZ, UPT, UP0 ;  /* 0x000000ff0700728c */ /* 0x000fd2000bf05300 */
[----:B------:R-:W-:Y:S05]  /*00f0*/  BRA.U !UP0, `(.L_x_1) ;  /* 0x0000000108107547 */ /* 0x000fea000b800000 */
[----:B------:R-:W1:Y:S02]  /*0100*/  LDC.64 R2, c[0x0][0x888] ;  /* 0x00022200ff027b82 */ /* 0x000e640000000a00 */
[----:B-1----:R1:W5:Y:S01]  /*0110*/  LDG.E R49, desc[UR46][R2.64] ;  /* 0x0000002e02317981 */ /* 0x002362000c1e1900 */
[----:B------:R-:W-:Y:S01]  /*0120*/  HFMA2 R88, -RZ, RZ, 0, 5.9604644775390625e-08 ;  /* 0x00000001ff587431 */ /* 0x000fe200000001ff */
[----:B------:R-:W-:Y:S05]  /*0130*/  BRA `(.L_x_0) ;  /* 0x00000000000c7947 */ /* 0x000fea0003800000 */
.L_x_1:
[----:B------:R-:W1:Y:S01]  /*0140*/  LDCU UR6, c[0x0][0x880] ;  /* 0x00011000ff0677ac */ /* 0x000e620008000800 */
[----:B------:R-:W-:Y:S01]  /*0150*/  HFMA2 R88, -RZ, RZ, 0, 5.9604644775390625e-08 ;  /* 0x00000001ff587431 */ /* 0x000fe200000001ff */
[----:B-1----:R-:W-:-:S07]  /*0160*/  MOV R49, UR6 ;  /* 0x0000000600317c02 */ /* 0x002fce0008000f00 */
.L_x_0:
[----:B------:R-:W2:Y:S02]  /*0170*/  LDCU.64 UR6, c[0x0][0x8b0] ;  /* 0x00011600ff0677ac */ /* 0x000ea40008000a00 */
[----:B--2---:R-:W-:-:S04]  /*0180*/  UISETP.NE.U32.AND UP0, UPT, UR6, URZ, UPT ;  /* 0x000000ff0600728c */ /* 0x004fc8000bf05070 */
[----:B------:R-:W-:-:S09]  /*0190*/  UISETP.NE.AND.EX UP0, UPT, UR7, URZ, UPT, UP0 ;  /* 0x000000ff0700728c */ /* 0x000fd2000bf05300 */
[----:B------:R-:W-:Y:S05]  /*01a0*/  BRA.U UP0, `(.L_x_2) ;  /* 0x0000000100247547 */ /* 0x000fea000b800000 */
[----:B------:R-:W2:Y:S02]  /*01b0*/  LDCU.64 UR6, c[0x0][0x8a8] ;  /* 0x00011500ff0677ac */ /* 0x000ea40008000a00 */
[----:B--2---:R-:W-:-:S04]  /*01c0*/  UISETP.NE.U32.AND UP0, UPT, UR6, URZ, UPT ;  /* 0x000000ff0600728c */ /* 0x004fc8000bf05070 */
[----:B------:R-:W-:-:S09]  /*01d0*/  UISETP.NE.AND.EX UP0, UPT, UR7, URZ, UPT, UP0 ;  /* 0x000000ff0700728c */ /* 0x000fd2000bf05300 */
[----:B------:R-:W-:Y:S05]  /*01e0*/  BRA.U !UP0, `(.L_x_3) ;  /* 0x00000001080c7547 */ /* 0x000fea000b800000 */
[----:B-1----:R-:W1:Y:S02]  /*01f0*/  LDC.64 R2, c[0x0][0x8a8] ;  /* 0x00022a00ff027b82 */ /* 0x002e640000000a00 */
[----:B-1----:R2:W5:Y:S01]  /*0200*/  LDG.E R47, desc[UR46][R2.64] ;  /* 0x0000002e022f7981 */ /* 0x002562000c1e1900 */
[----:B------:R-:W-:Y:S05]  /*0210*/  BRA `(.L_x_2) ;  /* 0x0000000000087947 */ /* 0x000fea0003800000 */
.L_x_3:
[----:B------:R-:W2:Y:S02]  /*0220*/  LDCU UR6, c[0x0][0x8a0] ;  /* 0x00011400ff0677ac */ /* 0x000ea40008000800 */
[----:B--2---:R-:W-:Y:S02]  /*0230*/  MOV R47, UR6 ;  /* 0x00000006002f7c02 */ /* 0x004fe40008000f00 */
.L_x_2:
[----:B------:R-:W-:Y:S01]  /*0240*/  IMAD.U32 R0, RZ, RZ, UR8 ;  /* 0x00000008ff007e24 */ /* 0x000fe2000f8e00ff */
[----:B------:R-:W-:Y:S04]  /*0250*/  BSSY.RECONVERGENT B0, `(.L_x_4) ;  /* 0x000000c000007945 */ /* 0x000fe80003800200 */
[C---:B------:R-:W-:Y:S02]  /*0260*/  ISETP.NE.OR P1, PT, R0.reuse, 0x1, !P5 ;  /* 0x000000010000780c */ /* 0x040fe40006f25670 */
[----:B------:R-:W-:-:S11]  /*0270*/  ISETP.NE.OR P0, PT, R0, 0x3, !P5 ;  /* 0x000000030000780c */ /* 0x000fd60006f05670 */
[----:B------:R-:W-:Y:S05]  /*0280*/  @P1 BRA `(.L_x_5) ;  /* 0x0000000000201947 */ /* 0x000fea0003800000 */
[----:B------:R-:W3:Y:S02]  /*0290*/  LDCU.64 UR6, c[0x0][0x348] ;  /* 0x00006900ff0677ac */ /* 0x000ee40008000a00 */
[----:B---3--:R-:W-:Y:S02]  /*02a0*/  UIADD3 UR10, UP1, UPT, UR6, 0x80, URZ ;  /* 0x00000080060a7890 */ /* 0x008fe4000ff3e0ff */
[----:B------:R-:W-:Y:S02]  /*02b0*/  UIADD3 UR6, UP0, UPT, UR6, 0x180, URZ ;  /* 0x0000018006067890 */ /* 0x000fe4000ff1e0ff */
[----:B------:R-:W-:Y:S02]  /*02c0*/  UIADD3.X UR11, UPT, UPT, URZ, UR7, URZ, UP1, !UPT ;  /* 0x00000007ff0b7290 */ /* 0x000fe40008ffe4ff */
[----:B------:R-:W-:-:S07]  /*02d0*/  UIADD3.X UR7, UPT, UPT, URZ, UR7, URZ, UP0, !UPT ;  /* 0x00000007ff077290 */ /* 0x000fce00087fe4ff */
[----:B------:R3:W-:Y:S02]  /*02e0*/  UTMACCTL.PF [UR10] ;  /* 0x000000000a0079b9 */ /* 0x0007e40008040000 */
[----:B------:R3:W-:Y:S02]  /*02f0*/  UTMACCTL.PF [UR6] ;  /* 0x00000000060079b9 */ /* 0x0007e40008040000 */
[----:B---3--:R-:W-:Y:S01]  /*0300*/  NOP ;  /* 0x0000000000007918 */ /* 0x008fe20000000000 */
.L_x_5:
[----:B------:R-:W-:Y:S05]  /*0310*/  BSYNC.RECONVERGENT B0 ;  /* 0x0000000000007941 */ /* 0x000fea0003800200 */
.L_x_4:
[----:B------:R-:W-:Y:S04]  /*0320*/  BSSY.RECONVERGENT B0, `(.L_x_6) ;  /* 0x000000a000007945 */ /* 0x000fe80003800200 */
        /* <DEDUP_REMOVED lines=9> */
.L_x_7:
[----:B------:R-:W-:Y:S05]  /*03c0*/  BSYNC.RECONVERGENT B0 ;  /* 0x0000000000007941 */ /* 0x000fea0003800200 */
.L_x_6:
[----:B------:R-:W3:Y:S01]  /*03d0*/  LDCU.64 UR6, c[0x0][0x888] ;  /* 0x00011100ff0677ac */ /* 0x000ee20008000a00 */
[----:B------:R-:W-:Y:S02]  /*03e0*/  UISETP.EQ.U32.AND UP1, UPT, UR4, URZ, UPT ;  /* 0x000000ff0400728c */ /* 0x000fe4000bf22070 */
[----:B------:R-:W-:Y:S02]  /*03f0*/  UPLOP3.LUT UP2, UPT, UPT, UPT, UPT, 0x80, 0x8 ;  /* 0x000000000008789c */ /* 0x000fe40003f4f070 */
[----:B---3--:R-:W-:-:S04]  /*0400*/  UISETP.NE.U32.AND UP0, UPT, UR6, URZ, UPT ;  /* 0x000000ff0600728c */ /* 0x008fc8000bf05070 */
[----:B------:R-:W-:-:S04]  /*0410*/  UISETP.NE.AND.EX UP0, UPT, UR7, URZ, UPT, UP0 ;  /* 0x000000ff0700728c */ /* 0x000fc8000bf05300 */
[----:B------:R-:W-:-:S04]  /*0420*/  UISETP.EQ.OR.EX UP3, UPT, UR5, URZ, !UP0, UP1 ;  /* 0x000000ff0500728c */ /* 0x000fc8000c762710 */
[----:B------:R-:W-:-:S05]  /*0430*/  UP2UR UR53, UPR, URZ, 0x8 ;  /* 0x00000008ff357883 */ /* 0x000fca0008000000 */
[----:B------:R-:W-:Y:S07]  /*0440*/  BRA.U !UP3, `(.L_x_8) ;  /* 0x000000010b207547 */ /* 0x000fee000b800000 */
[----:B------:R-:W-:Y:S01]  /*0450*/  UISETP.NE.U32.AND UP2, UPT, UR4, URZ, UPT ;  /* 0x000000ff0400728c */ /* 0x000fe2000bf45070 */
[----:B-----5:R-:W-:Y:S01]  /*0460*/  FSETP.NEU.AND P0, PT, R49, RZ, PT ;  /* 0x000000ff3100720b */ /* 0x020fe20003f0d000 */
[----:B------:R-:W-:Y:S02]  /*0470*/  USEL UR4, URZ, 0xffffffff, UP0 ;  /* 0xffffffffff047887 */ /* 0x000fe40008000000 */
[----:B------:R-:W-:-:S10]  /*0480*/  UISETP.NE.AND.EX UP2, UPT, UR5, URZ, UPT, UP2 ;  /* 0x000000ff0500728c */ /* 0x000fd4000bf45320 */
[----:B------:R-:W-:Y:S01]  /*0490*/  VOTEU.ANY UP1, P0 ;  /* 0x0000000000ff7886 */ /* 0x000fe20000020100 */
[----:B------:R-:W-:-:S04]  /*04a0*/  @!UP2 USEL UR4, URZ, 0xffffffff, UP1 ;  /* 0xffffffffff04a887 */ /* 0x000fc80008800000 */
[----:B------:R-:W-:-:S04]  /*04b0*/  ULOP3.LUT UR4, UR4, 0x1, URZ, 0xc0, !UPT ;  /* 0x0000000104047892 */ /* 0x000fc8000f8ec0ff */
[----:B------:R-:W-:-:S11]  /*04c0*/  UISETP.NE.U32.AND UP2, UPT, UR4, 0x1, UPT ;  /* 0x000000010400788c */ /* 0x000fd6000bf45070 */
.L_x_8:
[----:B-12---:R-:W1:Y:S01]  /*04d0*/  SHFL.IDX PT, R2, R92, RZ, 0x1f ;  /* 0x00001fff5c027589 */ /* 0x006e6200000e0000 */
[----:B------:R-:W-:-:S04]  /*04e0*/  UISETP.NE.AND UP1, UPT, UR8, 0x2, UPT ;  /* 0x000000020800788c */ /* 0x000fc8000bf25270 */
[----:B------:R-:W-:Y:S01]  /*04f0*/  USEL UR6, URZ, 0x1, UP1 ;  /* 0x00000001ff067887 */ /* 0x000fe20008800000 */
[----:B-1----:R-:W-:-:S13]  /*0500*/  ISETP.NE.AND P0, PT, R2, RZ, PT ;  /* 0x000000ff0200720c */ /* 0x002fda0003f05270 */
[----:B------:R-:W-:Y:S05]  /*0510*/  @P0 BRA `(.L_x_9) ;  /* 0x0000000000380947 */ /* 0x000fea0003800000 */
[----:B------:R-:W1:Y:S01]  /*0520*/  S2UR UR5, SR_CgaCtaId ;  /* 0x00000000000579c3 */ /* 0x000e620000008800 */
[----:B------:R-:W-:Y:S01]  /*0530*/  UMOV UR7, 0x400 ;  /* 0x0000040000077882 */ /* 0x000fe20000000000 */
[----:B------:R-:W-:Y:S01]  /*0540*/  UMOV UR4, 0x1 ;  /* 0x0000000100047882 */ /* 0x000fe20000000000 */
[----:B------:R-:W-:Y:S01]  /*0550*/  ELECT P0, URZ, PT ;  /* 0x0000000000ff782f */ /* 0x000fe20003800000 */
[----:B------:R-:W-:-:S04]  /*0560*/  UIADD3 UR10, UPT, UPT, -UR4, 0x100000, URZ ;  /* 0x00100000040a7890 */ /* 0x000fc8000fffe1ff */
[----:B------:R-:W-:Y:S02]  /*0570*/  USHF.L.U32 UR11, UR10, 0xb, URZ ;  /* 0x0000000b0a0b7899 */ /* 0x000fe400080006ff */
[----:B------:R-:W-:Y:S02]  /*0580*/  USHF.L.U32 UR10, UR10, 0x1, URZ ;  /* 0x000000010a0a7899 */ /* 0x000fe400080006ff */
[----:B-1----:R-:W-:Y:S01]  /*0590*/  ULEA UR5, UR5, UR7, 0x18 ;  /* 0x0000000705057291 */ /* 0x002fe2000f8ec0ff */
[----:B------:R-:W1:Y:S11]  /*05a0*/  FENCE.VIEW.ASYNC.S ;  /* 0x00000000000073c6 */ /* 0x000e760000000000 */
[----:B-1----:R1:W2:Y:S01]  /*05b0*/  SYNCS.EXCH.64 URZ, [UR5], UR10 ;  /* 0x0000000a05ff75b2 */ /* 0x0022a20008000100 */
[----:B------:R1:W3:Y:S01]  /*05c0*/  SYNCS.EXCH.64 URZ, [UR5+0x10], UR10 ;  /* 0x0000100a05ff75b2 */ /* 0x0002e20008000100 */
[----:B------:R1:W4:Y:S01]  /*05d0*/  SYNCS.EXCH.64 URZ, [UR5+0x8], UR10 ;  /* 0x0000080a05ff75b2 */ /* 0x0003220008000100 */
[----:B------:R1:W1:Y:S01]  /*05e0*/  SYNCS.EXCH.64 URZ, [UR5+0x18], UR10 ;  /* 0x0000180a05ff75b2 */ /* 0x0002620008000100 */
[----:B------:R-:W-:Y:S01]  /*05f0*/  NOP ;  /* 0x0000000000007918 */ /* 0x000fe20000000000 */
.L_x_9:
[----:B------:R-:W2:Y:S01]  /*0600*/  SHFL.IDX PT, R2, R92, RZ, 0x1f ;  /* 0x00001fff5c027589 */ /* 0x000ea200000e0000 */
[----:B------:R-:W-:Y:S01]  /*0610*/  NOP ;  /* 0x0000000000007918 */ /* 0x000fe20000000000 */
[----:B--2---:R-:W-:-:S13]  /*0620*/  ISETP.NE.AND P0, PT, R2, 0x1, PT ;  /* 0x000000010200780c */ /* 0x004fda0003f05270 */
[----:B------:R-:W-:Y:S05]  /*0630*/  @P0 BRA `(.L_x_10) ;  /* 0x0000000000500947 */ /* 0x000fea0003800000 */
[----:B------:R-:W2:Y:S01]  /*0640*/  S2UR UR7, SR_CgaCtaId ;  /* 0x00000000000779c3 */ /* 0x000ea20000008800 */
[----:B------:R-:W-:Y:S01]  /*0650*/  UMOV UR9, 0x400 ;  /* 0x0000040000097882 */ /* 0x000fe20000000000 */
[----:B-1----:R-:W-:Y:S01]  /*0660*/  UMOV UR5, 0x20 ;  /* 0x0000002000057882 */ /* 0x002fe20000000000 */
[----:B------:R-:W-:Y:S01]  /*0670*/  UMOV UR4, 0x80 ;  /* 0x0000008000047882 */ /* 0x000fe20000000000 */
[----:B------:R-:W-:-:S04]  /*0680*/  UIADD3 UR10, UPT, UPT, -UR5, 0x100000, URZ ;  /* 0x00100000050a7890 */ /* 0x000fc8000fffe1ff */
[----:B------:R-:W-:Y:S02]  /*0690*/  USHF.L.U32 UR11, UR10, 0xb, URZ ;  /* 0x0000000b0a0b7899 */ /* 0x000fe400080006ff */
[----:B------:R-:W-:Y:S02]  /*06a0*/  USHF.L.U32 UR10, UR10, 0x1, URZ ;  /* 0x000000010a0a7899 */ /* 0x000fe400080006ff */
[----:B------:R-:W-:-:S04]  /*06b0*/  UIADD3 UR4, UPT, UPT, -UR4, 0x100000, URZ ;  /* 0x0010000004047890 */ /* 0x000fc8000fffe1ff */
[----:B------:R-:W-:Y:S02]  /*06c0*/  USHF.L.U32 UR5, UR4, 0xb, URZ ;  /* 0x0000000b04057899 */ /* 0x000fe400080006ff */
[----:B------:R-:W-:Y:S01]  /*06d0*/  USHF.L.U32 UR4, UR4, 0x1, URZ ;  /* 0x0000000104047899 */ /* 0x000fe200080006ff */
[----:B------:R-:W-:Y:S01]  /*06e0*/  ELECT P0, URZ, PT ;  /* 0x0000000000ff782f */ /* 0x000fe20003800000 */
[----:B--2---:R-:W-:Y:S01]  /*06f0*/  ULEA UR7, UR7, UR9, 0x18 ;  /* 0x0000000907077291 */ /* 0x004fe2000f8ec0ff */
[----:B------:R-:W1:Y:S11]  /*0700*/  FENCE.VIEW.ASYNC.S ;  /* 0x00000000000073c6 */ /* 0x000e760000000000 */
[----:B-1----:R2:W1:Y:S01]  /*0710*/  SYNCS.EXCH.64 URZ, [UR7+0x20], UR10 ;  /* 0x0000200a07ff75b2 */ /* 0x0024620008000100 */
[----:B------:R2:W1:Y:S01]  /*0720*/  SYNCS.EXCH.64 URZ, [UR7+0x38], UR4 ;  /* 0x0000380407ff75b2 */ /* 0x0004620008000100 */
[----:B------:R2:W1:Y:S01]  /*0730*/  SYNCS.EXCH.64 URZ, [UR7+0x28], UR10 ;  /* 0x0000280a07ff75b2 */ /* 0x0004620008000100 */
[----:B------:R2:W1:Y:S01]  /*0740*/  SYNCS.EXCH.64 URZ, [UR7+0x40], UR4 ;  /* 0x0000400407ff75b2 */ /* 0x0004620008000100 */
[----:B------:R2:W1:Y:S01]  /*0750*/  SYNCS.EXCH.64 URZ, [UR7+0x30], UR10 ;  /* 0x0000300a07ff75b2 */ /* 0x0004620008000100 */
[----:B------:R2:W1:Y:S02]  /*0760*/  SYNCS.EXCH.64 URZ, [UR7+0x48], UR4 ;  /* 0x0000480407ff75b2 */ /* 0x0004640008000100 */
[----:B--2---:R-:W-:Y:S01]  /*0770*/  NOP ;  /* 0x0000000000007918 */ /* 0x004fe20000000000 */
.L_x_10:
[----:B------:R-:W2:Y:S01]  /*0780*/  SHFL.IDX PT, R2, R92, RZ, 0x1f ;  /* 0x00001fff5c027589 */ /* 0x000ea200000e0000 */
[----:B------:R-:W-:Y:S01]  /*0790*/  NOP ;  /* 0x0000000000007918 */ /* 0x000fe20000000000 */
[----:B--2---:R-:W-:-:S13]  /*07a0*/  ISETP.NE.AND P0, PT, R2, 0x3, PT ;  /* 0x000000030200780c */ /* 0x004fda0003f05270 */
[----:B------:R-:W-:Y:S05]  /*07b0*/  @P0 BRA `(.L_x_11) ;  /* 0x0000000000300947 */ /* 0x000fea0003800000 */
[----:B-1----:R-:W1:Y:S01]  /*07c0*/  S2UR UR5, SR_CgaCtaId ;  /* 0x00000000000579c3 */ /* 0x002e620000008800 */
        /* <DEDUP_REMOVED lines=8> */
[----:B-1----:R2:W1:Y:S01]  /*0850*/  SYNCS.EXCH.64 URZ, [UR5+0x50], UR10 ;  /* 0x0000500a05ff75b2 */ /* 0x0024620008000100 */
[----:B------:R2:W1:Y:S02]  /*0860*/  SYNCS.EXCH.64 URZ, [UR5+0x58], UR10 ;  /* 0x0000580a05ff75b2 */ /* 0x0004640008000100 */
[----:B--2---:R-:W-:Y:S01]  /*0870*/  NOP ;  /* 0x0000000000007918 */ /* 0x004fe20000000000 */
.L_x_11:
[----:B------:R-:W2:Y:S01]  /*0880*/  SHFL.IDX PT, R2, R92, RZ, 0x1f ;  /* 0x00001fff5c027589 */ /* 0x000ea200000e0000 */
[----:B------:R-:W-:Y:S01]  /*0890*/  NOP ;  /* 0x0000000000007918 */ /* 0x000fe20000000000 */
[----:B--2---:R-:W-:-:S13]  /*08a0*/  ISETP.NE.AND P0, PT, R2, 0x4, PT ;  /* 0x000000040200780c */ /* 0x004fda0003f05270 */
[----:B------:R-:W-:Y:S05]  /*08b0*/  @P0 BRA `(.L_x_12) ;  /* 0x00000000004c0947 */ /* 0x000fea0003800000 */
[----:B-1----:R-:W1:Y:S01]  /*08c0*/  S2UR UR5, SR_CgaCtaId ;  /* 0x00000000000579c3 */ /* 0x002e620000008800 */
[----:B------:R-:W-:Y:S01]  /*08d0*/  UMOV UR9, 0x100 ;  /* 0x0000010000097882 */ /* 0x000fe20000000000 */
[----:B------:R-:W-:Y:S01]  /*08e0*/  UMOV UR7, 0x400 ;  /* 0x0000040000077882 */ /* 0x000fe20000000000 */
[----:B------:R-:W-:Y:S01]  /*08f0*/  USEL UR9, UR9, 0xe0, UP2 ;  /* 0x000000e009097887 */ /* 0x000fe20009000000 */
[----:B------:R-:W-:Y:S01]  /*0900*/  UMOV UR4, 0x1 ;  /* 0x0000000100047882 */ /* 0x000fe20000000000 */
[----:B------:R-:W-:Y:S01]  /*0910*/  ELECT P0, URZ, PT ;  /* 0x0000000000ff782f */ /* 0x000fe20003800000 */
[----:B------:R-:W-:-:S04]  /*0920*/  UIADD3 UR10, UPT, UPT, -UR4, 0x100000, URZ ;  /* 0x00100000040a7890 */ /* 0x000fc8000fffe1ff */
[----:B------:R-:W-:Y:S02]  /*0930*/  USHF.L.U32 UR11, UR10, 0xb, URZ ;  /* 0x0000000b0a0b7899 */ /* 0x000fe400080006ff */
[----:B------:R-:W-:Y:S02]  /*0940*/  USHF.L.U32 UR10, UR10, 0x1, URZ ;  /* 0x000000010a0a7899 */ /* 0x000fe400080006ff */
[----:B------:R-:W-:-:S04]  /*0950*/  UIADD3 UR12, UPT, UPT, -UR9, 0x100000, URZ ;  /* 0x00100000090c7890 */ /* 0x000fc8000fffe1ff */
[----:B------:R-:W-:Y:S02]  /*0960*/  USHF.L.U32 UR13, UR12, 0xb, URZ ;  /* 0x0000000b0c0d7899 */ /* 0x000fe400080006ff */
[----:B------:R-:W-:Y:S02]  /*0970*/  USHF.L.U32 UR12, UR12, 0x1, URZ ;  /* 0x000000010c0c7899 */ /* 0x000fe400080006ff */
[----:B-1----:R-:W-:Y:S01]  /*0980*/  ULEA UR5, UR5, UR7, 0x18 ;  /* 0x0000000705057291 */ /* 0x002fe2000f8ec0ff */
[----:B------:R-:W1:Y:S11]  /*0990*/  FENCE.VIEW.ASYNC.S ;  /* 0x00000000000073c6 */ /* 0x000e760000000000 */
[----:B-1----:R2:W1:Y:S01]  /*09a0*/  SYNCS.EXCH.64 URZ, [UR5+0x60], UR10 ;  /* 0x0000600a05ff75b2 */ /* 0x0024620008000100 */
[----:B------:R2:W1:Y:S01]  /*09b0*/  SYNCS.EXCH.64 URZ, [UR5+0x70], UR12 ;  /* 0x0000700c05ff75b2 */ /* 0x0004620008000100 */
[----:B------:R2:W1:Y:S01]  /*09c0*/  SYNCS.EXCH.64 URZ, [UR5+0x68], UR10 ;  /* 0x0000680a05ff75b2 */ /* 0x0004620008000100 */
[----:B------:R2:W1:Y:S02]  /*09d0*/  SYNCS.EXCH.64 URZ, [UR5+0x78], UR12 ;  /* 0x0000780c05ff75b2 */ /* 0x0004640008000100 */
[----:B--2---:R-:W-:Y:S01]  /*09e0*/  NOP ;  /* 0x0000000000007918 */ /* 0x004fe20000000000 */
.L_x_12:
        /* <DEDUP_REMOVED lines=22> */
[----:B------:R2:W1:Y:S01]  /*0b50*/  SYNCS.EXCH.64 URZ, [UR7+0xb0], UR4 ;  /* 0x0000b00407ff75b2 */ /* 0x0004620008000100 */
[----:B------:R2:W1:Y:S01]  /*0b60*/  SYNCS.EXCH.64 URZ, [UR7+0x98], UR10 ;  /* 0x0000980a07ff75b2 */ /* 0x0004620008000100 */
[----:B------:R2:W1:Y:S02]  /*0b70*/  SYNCS.EXCH.64 URZ, [UR7+0xb8], UR4 ;  /* 0x0000b80407ff75b2 */ /* 0x0004640008000100 */
[----:B--2---:R-:W-:Y:S01]  /*0b80*/  NOP ;  /* 0x0000000000007918 */ /* 0x004fe20000000000 */
.L_x_13:
        /* <DEDUP_REMOVED lines=18> */
.L_x_14:
[----:B-1----:R-:W1:Y:S01]  /*0cb0*/  S2UR UR5, SR_CTAID.X ;  /* 0x00000000000579c3 */ /* 0x002e620000002500 */
[----:B------:R-:W-:-:S05]  /*0cc0*/  CS2R.32 R87, SR_CgaSize ;  /* 0x0000000000577805 */ /* 0x000fca0000008a00 */
[----:B------:R-:W-:-:S05]  /*0cd0*/  IMAD R87, R87, -0xa0, RZ ;  /* 0xffffff6057577824 */ /* 0x000fca00078e02ff */
[----:B------:R-:W-:-:S14]  /*0ce0*/  R2UR UR9, R87 ;  /* 0x00000000570972ca */ /* 0x000fdc00000e0000 */
[----:B------:R-:W2:Y:S01]  /*0cf0*/  LDCU UR9, c[0x0][UR9+0x2b0] ;  /* 0x00005600090977ac */ /* 0x000ea20008000800 */
[----:B------:R-:W-:Y:S01]  /*0d00*/  NOP ;  /* 0x0000000000007918 */ /* 0x000fe20000000000 */
[----:B------:R-:W-:-:S05]  /*0d10*/  CS2R.32 R87, SR_CgaSize ;  /* 0x0000000000577805 */ /* 0x000fca0000008a00 */
[----:B------:R-:W-:-:S05]  /*0d20*/  IMAD R87, R87, -0xa0, RZ ;  /* 0xffffff6057577824 */ /* 0x000fca00078e02ff */
[----:B------:R-:W-:-:S14]  /*0d30*/  R2UR UR7, R87 ;  /* 0x00000000570772ca */ /* 0x000fdc00000e0000 */
[----:B------:R-:W3:Y:S01]  /*0d40*/  LDCU UR7, c[0x0][UR7+0x2b4] ;  /* 0x00005680070777ac */ /* 0x000ee20008000800 */
[----:B------:R-:W4:Y:S08]  /*0d50*/  S2UR UR4, SR_CTAID.Y ;  /* 0x00000000000479c3 */ /* 0x000f300000002600 */
[----:B------:R-:W3:Y:S01]  /*0d60*/  LDC R10, c[0x0][0xb24] ;  /* 0x0002c900ff0a7b82 */ /* 0x000ee20000000800 */
[----:B-1----:R-:W-:-:S02]  /*0d70*/  I2FP.F32.U32 R87, UR5 ;  /* 0x0000000500577c45 */ /* 0x002fc40008201000 */
[----:B------:R-:W-:-:S05]  /*0d80*/  CS2R.32 R3, SR_CgaSize ;  /* 0x0000000000037805 */ /* 0x000fca0000008a00 */
[----:B------:R-:W-:-:S06]  /*0d90*/  IMAD R3, R3, -0xa0, RZ ;  /* 0xffffff6003037824 */ /* 0x000fcc00078e02ff */
[----:B------:R-:W1:Y:S01]  /*0da0*/  LDC R3, c[0x0][R3+0x2a0] ;  /* 0x0000a80003037b82 */ /* 0x000e620000000800 */
[----:B------:R-:W-:Y:S01]  /*0db0*/  MOV R15, UR5 ;  /* 0x00000005000f7c02 */ /* 0x000fe20008000f00 */
[----:B--2---:R-:W-:Y:S01]  /*0dc0*/  FMUL R87, R87, UR9 ;  /* 0x0000000957577c20 */ /* 0x004fe20008400000 */
[----:B----4-:R-:W-:Y:S02]  /*0dd0*/  I2FP.F32.U32 R86, UR4 ;  /* 0x0000000400567c45 */ /* 0x010fe40008201000 */
[----:B------:R-:W-:-:S05]  /*0de0*/  CS2R.32 R2, SR_CgaSize ;  /* 0x0000000000027805 */ /* 0x000fca0000008a00 */
[----:B------:R-:W-:-:S06]  /*0df0*/  IMAD R2, R2, -0xa0, RZ ;  /* 0xffffff6002027824 */ /* 0x000fcc00078e02ff */
[----:B------:R-:W2:Y:S01]  /*0e00*/  LDC R2, c[0x0][R2+0x2a4] ;  /* 0x0000a90002027b82 */ /* 0x000ea20000000800 */
[----:B------:R-:W-:Y:S01]  /*0e10*/  MOV R14, UR4 ;  /* 0x00000004000e7c02 */ /* 0x000fe20008000f00 */
[----:B------:R-:W4:Y:S01]  /*0e20*/  F2I.U32.TRUNC.NTZ R87, R87 ;  /* 0x0000005700577305 */ /* 0x000f22000020f000 */
[----:B---3--:R-:W-:-:S05]  /*0e30*/  FMUL R86, R86, UR7 ;  /* 0x0000000756567c20 */ /* 0x008fca0008400000 */
[----:B------:R-:W-:Y:S01]  /*0e40*/  BAR.SYNC.DEFER_BLOCKING 0x0 ;  /* 0x0000000000007b1d */ /* 0x000fe20000010000 */
[----:B------:R-:W-:-:S05]  /*0e50*/  ISETP.GE.AND P0, PT, R10, 0x1, PT ;  /* 0x000000010a00780c */ /* 0x000fca0003f06270 */
[----:B------:R-:W3:Y:S02]  /*0e60*/  F2I.U32.TRUNC.NTZ R86, R86 ;  /* 0x0000005600567305 */ /* 0x000ee4000020f000 */
[----:B------:R-:W2:Y:S01]  /*0e70*/  S2UR UR36, SR_CTAID.Z ;  /* 0x00000000002479c3 */ /* 0x000ea20000002700 */
[----:B----4-:R-:W-:-:S05]  /*0e80*/  IADD3 R87, PT, PT, -R87, RZ, RZ ;  /* 0x000000ff57577210 */ /* 0x010fca0007ffe1ff */
[----:B-1----:R-:W-:Y:S01]  /*0e90*/  IMAD R87, R3, R87, UR5 ;  /* 0x0000000503577e24 */ /* 0x002fe2000f8e0257 */
[----:B---3--:R-:W-:-:S05]  /*0ea0*/  IADD3 R86, PT, PT, -R86, RZ, RZ ;  /* 0x000000ff56567210 */ /* 0x008fca0007ffe1ff */
[----:B--2---:R-:W-:Y:S01]  /*0eb0*/  IMAD R86, R2, R86, UR4 ;  /* 0x0000000402567e24 */ /* 0x004fe2000f8e0256 */
[----:B------:R-:W-:Y:S06]  /*0ec0*/  @!P0 BRA `(.L_x_15) ;  /* 0x0000000000b88947 */ /* 0x000fec0003800000 */
[----:B------:R-:W1:Y:S01]  /*0ed0*/  LDC.64 R4, c[0x0][0xb18] ;  /* 0x0002c600ff047b82 */ /* 0x000e620000000a00 */
[----:B------:R-:W-:-:S07]  /*0ee0*/  ISETP.NE.AND P0, PT, R10, 0x1, PT ;  /* 0x000000010a00780c */ /* 0x000fce0003f05270 */
[----:B------:R-:W2:Y:S08]  /*0ef0*/  LDC R9, c[0x0][0xb0c] ;  /* 0x0002c300ff097b82 */ /* 0x000eb00000000800 */
[----:B------:R-:W3:Y:S08]  /*0f00*/  LDC R12, c[0x0][0x370] ;  /* 0x0000dc00ff0c7b82 */ /* 0x000ef00000000800 */
[----:B------:R-:W4:Y:S01]  /*0f10*/  LDC R11, c[0x0][0x374] ;  /* 0x0000dd00ff0b7b82 */ /* 0x000f220000000800 */
[----:B-1----:R-:W-:-:S07]  /*0f20*/  ISETP.NE.AND P1, PT, R4, 0x1, PT ;  /* 0x000000010400780c */ /* 0x002fce0003f25270 */
[----:B------:R-:W3:Y:S01]  /*0f30*/  LDC.64 R6, c[0x0][0xb10] ;  /* 0x0002c400ff067b82 */ /* 0x000ee20000000a00 */
[----:B--2---:R-:W-:-:S07]  /*0f40*/  ISETP.NE.AND P2, PT, R9, 0x1, PT ;  /* 0x000000010900780c */ /* 0x004fce0003f45270 */
[----:B------:R-:W1:Y:S08]  /*0f50*/  LDC R8, c[0x0][0xb20] ;  /* 0x0002c800ff087b82 */ /* 0x000e700000000800 */
[----:B------:R-:W2:Y:S01]  /*0f60*/  LDC.64 R2, c[0x0][0xb28] ;  /* 0x0002ca00ff027b82 */ /* 0x000ea20000000a00 */
[----:B----4-:R-:W-:-:S04]  /*0f70*/  IMAD.HI.U32 R13, R11, R5, RZ ;  /* 0x000000050b0d7227 */ /* 0x010fc800078e00ff */
[----:B------:R-:W-:-:S04]  /*0f80*/  IMAD.HI.U32 R5, R14, R5, RZ ;  /* 0x000000050e057227 */ /* 0x000fc800078e00ff */
[----:B---3--:R-:W-:-:S05]  /*0f90*/  IMAD.HI.U32 R16, R12, R6, RZ ;  /* 0x000000060c107227 */ /* 0x008fca00078e00ff */
[-C--:B------:R-:W-:Y:S01]  /*0fa0*/  @P2 SHF.R.U32.HI R12, RZ, R7.reuse, R16 ;  /* 0x00000007ff0c2219 */ /* 0x080fe20000011610 */
[----:B------:R-:W-:Y:S01]  /*0fb0*/  IMAD.HI.U32 R16, R15, R6, RZ ;  /* 0x000000060f107227 */ /* 0x000fe200078e00ff */
[-C--:B-1----:R-:W-:Y:S02]  /*0fc0*/  @P1 SHF.R.U32.HI R11, RZ, R8.reuse, R13 ;  /* 0x00000008ff0b1219 */ /* 0x082fe4000001160d */
[----:B------:R-:W-:Y:S02]  /*0fd0*/  SHF.R.U32.HI R5, RZ, R8, R5 ;  /* 0x00000008ff057219 */ /* 0x000fe40000011605 */
[----:B------:R-:W-:Y:S02]  /*0fe0*/  SHF.R.U32.HI R16, RZ, R7, R16 ;  /* 0x00000007ff107219 */ /* 0x000fe40000011610 */
[----:B------:R-:W-:Y:S01]  /*0ff0*/  SEL R5, R14, R5, !P1 ;  /* 0x000000050e057207 */ /* 0x000fe20004800000 */
[----:B--2---:R-:W-:Y:S01]  /*1000*/  IMAD.HI.U32 R13, R11, R2, RZ ;  /* 0x000000020b0d7227 */ /* 0x004fe200078e00ff */
[----:B------:R-:W-:-:S03]  /*1010*/  SEL R16, R15, R16, !P2 ;  /* 0x000000100f107207 */ /* 0x000fc60005000000 */
[----:B------:R-:W-:Y:S01]  /*1020*/  IMAD.HI.U32 R6, R12, R2, RZ ;  /* 0x000000020c067227 */ /* 0x000fe200078e00ff */
[----:B------:R-:W-:-:S04]  /*1030*/  @P0 SHF.R.U32.HI R11, RZ, R3, R13 ;  /* 0x00000003ff0b0219 */ /* 0x000fc8000001160d */
[----:B------:R-:W-:Y:S01]  /*1040*/  @P0 SHF.R.U32.HI R12, RZ, R3, R6 ;  /* 0x00000003ff0c0219 */ /* 0x000fe20000011606 */
[----:B------:R-:W-:-:S04]  /*1050*/  IMAD R11, R11, R10, RZ ;  /* 0x0000000a0b0b7224 */ /* 0x000fc800078e02ff */
[----:B------:R-:W-:Y:S01]  /*1060*/  IMAD R6, R12, R10, RZ ;  /* 0x0000000a0c067224 */ /* 0x000fe200078e02ff */
[----:B------:R-:W-:-:S04]  /*1070*/  ISETP.GE.AND P1, PT, R5, R11, PT ;  /* 0x0000000b0500720c */ /* 0x000fc80003f26270 */
[----:B------:R-:W-:Y:S01]  /*1080*/  ISETP.GE.OR P1, PT, R16, R6, P1 ;  /* 0x000000061000720c */ /* 0x000fe20000f26670 */
[----:B------:R-:W-:-:S05]  /*1090*/  IMAD.HI.U32 R6, R5, R2, RZ ;  /* 0x0000000205067227 */ /* 0x000fca00078e00ff */
[----:B------:R-:W-:-:S04]  /*10a0*/  SHF.R.U32.HI R6, RZ, R3, R6 ;  /* 0x00000003ff067219 */ /* 0x000fc80000011606 */
[----:B------:R-:W-:-:S03]  /*10b0*/  SEL R6, R5, R6, !P0 ;  /* 0x0000000605067207 */ /* 0x000fc60004000000 */
[----:B------:R-:W-:Y:S01]  /*10c0*/  @!P1 IMAD.HI.U32 R7, R16, R2, RZ ;  /* 0x0000000210079227 */ /* 0x000fe200078e00ff */
[----:B------:R-:W-:-:S04]  /*10d0*/  IADD3 R2, PT, PT, -R6, RZ, RZ ;  /* 0x000000ff06027210 */ /* 0x000fc80007ffe1ff */
[----:B------:R-:W-:Y:S01]  /*10e0*/  @!P1 SHF.R.U32.HI R3, RZ, R3, R7 ;  /* 0x00000003ff039219 */ /* 0x000fe20000011607 */
[----:B------:R-:W-:Y:S01]  /*10f0*/  IMAD R2, R10, R2, R5 ;  /* 0x000000020a027224 */ /* 0x000fe200078e0205 */
[----:B------:R-:W-:Y:S02]  /*1100*/  IADD3 R7, PT, PT, -R5, RZ, RZ ;  /* 0x000000ff05077210 */ /* 0x000fe40007ffe1ff */
[----:B------:R-:W-:-:S03]  /*1110*/  @!P1 SEL R3, R16, R3, !P0 ;  /* 0x0000000310039207 */ /* 0x000fc60004000000 */
[----:B------:R-:W-:Y:S02]  /*1120*/  IMAD R7, R4, R7, R14 ;  /* 0x0000000704077224 */ /* 0x000fe400078e020e */
[--C-:B------:R-:W-:Y:S02]  /*1130*/  @!P1 IMAD.IADD R6, R6, 0x1, -R3.reuse ;  /* 0x0000000106069824 */ /* 0x100fe400078e0a03 */
[----:B------:R-:W-:Y:S01]  /*1140*/  @!P1 IMAD R3, R2, R12, R3 ;  /* 0x0000000c02039224 */ /* 0x000fe200078e0203 */
[----:B------:R-:W-:Y:S01]  /*1150*/  IADD3 R2, PT, PT, -R16, RZ, RZ ;  /* 0x000000ff10027210 */ /* 0x000fe20007ffe1ff */
[----:B------:R-:W-:Y:S02]  /*1160*/  @!P1 IMAD R5, R6, R10, R16 ;  /* 0x0000000a06059224 */ /* 0x000fe400078e0210 */
[----:B------:R-:W-:Y:S02]  /*1170*/  @!P1 IMAD.MOV.U32 R16, RZ, RZ, R3 ;  /* 0x000000ffff109224 */ /* 0x000fe400078e0003 */
[----:B------:R-:W-:-:S02]  /*1180*/  IMAD R2, R9, R2, R15 ;  /* 0x0000000209027224 */ /* 0x000fc400078e020f */
[----:B------:R-:W-:Y:S02]  /*1190*/  IMAD R14, R5, R4, R7 ;  /* 0x00000004050e7224 */ /* 0x000fe400078e0207 */
[----:B------:R-:W-:Y:S02]  /*11a0*/  IMAD R15, R16, R9, R2 ;  /* 0x00000009100f7224 */ /* 0x000fe400078e0202 */
.L_x_15:
[----:B------:R-:W1:Y:S01]  /*11b0*/  LDCU UR4, c[0x0][0xb30] ;  /* 0x00016600ff0477ac */ /* 0x000e620008000800 */
[----:B------:R-:W2:Y:S08]  /*11c0*/  S2UR UR37, SR_CgaCtaId ;  /* 0x00000000002579c3 */ /* 0x000eb00000008800 */
[----:B------:R-:W3:Y:S01]  /*11d0*/  LDC R40, c[0x0][0xb24] ;  /* 0x0002c900ff287b82 */ /* 0x000ee20000000800 */
[----:B-1----:R-:W-:-:S09]  /*11e0*/  UISETP.NE.AND UP1, UPT, UR4, 0x1, UPT ;  /* 0x000000010400788c */ /* 0x002fd2000bf25270 */
[----:B--2---:R-:W-:Y:S05]  /*11f0*/  BRA.U UP1, `(.L_x_16) ;  /* 0x0000000101407547 */ /* 0x004fea000b800000 */
[----:B------:R-:W1:Y:S08]  /*1200*/  LDC.64 R4, c[0x0][0xb10] ;  /* 0x0002c400ff047b82 */ /* 0x000e700000000a00 */
[----:B------:R-:W2:Y:S08]  /*1210*/  LDC.64 R2, c[0x0][0xb18] ;  /* 0x0002c600ff027b82 */ /* 0x000eb00000000a00 */
[----:B------:R-:W4:Y:S08]  /*1220*/  LDC R6, c[0x0][0xb20] ;  /* 0x0002c800ff067b82 */ /* 0x000f300000000800 */
[----:B------:R-:W3:Y:S01]  /*1230*/  LDC R7, c[0x0][0xb0c] ;  /* 0x0002c300ff077b82 */ /* 0x000ee20000000800 */
[----:B-1----:R-:W-:-:S05]  /*1240*/  IMAD.HI.U32 R4, R15, R4, RZ ;  /* 0x000000040f047227 */ /* 0x002fca00078e00ff */
[----:B------:R-:W-:Y:S01]  /*1250*/  SHF.R.U32.HI R4, RZ, R5, R4 ;  /* 0x00000005ff047219 */ /* 0x000fe20000011604 */
[----:B--2---:R-:W-:Y:S01]  /*1260*/  IMAD.HI.U32 R3, R14, R3, RZ ;  /* 0x000000030e037227 */ /* 0x004fe200078e00ff */
[----:B------:R-:W-:-:S04]  /*1270*/  ISETP.NE.AND P0, PT, R2, 0x1, PT ;  /* 0x000000010200780c */ /* 0x000fc80003f05270 */
[----:B----4-:R-:W-:-:S04]  /*1280*/  SHF.R.U32.HI R3, RZ, R6, R3 ;  /* 0x00000006ff037219 */ /* 0x010fc80000011603 */
[----:B------:R-:W-:Y:S02]  /*1290*/  SEL R3, R14, R3, !P0 ;  /* 0x000000030e037207 */ /* 0x000fe40004000000 */
[----:B---3--:R-:W-:-:S04]  /*12a0*/  ISETP.NE.AND P1, PT, R7, 0x1, PT ;  /* 0x000000010700780c */ /* 0x008fc80003f25270 */
[----:B------:R-:W-:-:S05]  /*12b0*/  SEL R4, R15, R4, !P1 ;  /* 0x000000040f047207 */ /* 0x000fca0004800000 */
[----:B------:R-:W-:Y:S02]  /*12c0*/  IMAD.IADD R5, R3, 0x1, -R4 ;  /* 0x0000000103057824 */ /* 0x000fe400078e0a04 */
[----:B------:R-:W-:Y:S02]  /*12d0*/  IMAD.IADD R3, R4, 0x1, -R3 ;  /* 0x0000000104037824 */ /* 0x000fe400078e0a03 */
[----:B------:R-:W-:Y:S02]  /*12e0*/  IMAD R15, R5, R7, R15 ;  /* 0x00000007050f7224 */ /* 0x000fe400078e020f */
[----:B------:R-:W-:-:S07]  /*12f0*/  IMAD R14, R3, R2, R14 ;  /* 0x00000002030e7224 */ /* 0x000fce00078e020e */
.L_x_16:
[----:B------:R-:W-:Y:S01]  /*1300*/  BAR.SYNC.DEFER_BLOCKING 0x0 ;  /* 0x0000000000007b1d */ /* 0x000fe20000010000 */
[----:B------:R-:W-:Y:S01]  /*1310*/  UISETP.NE.AND UP1, UPT, UR8, 0x2, UPT ;  /* 0x000000020800788c */ /* 0x000fe2000bf25270 */
[----:B------:R-:W-:Y:S02]  /*1320*/  ISETP.NE.OR P5, PT, R0, 0x2, !P5 ;  /* 0x000000020000780c */ /* 0x000fe40006fa5670 */
[----:B------:R-:W-:-:S06]  /*1330*/  LOP3.LUT R2, R93, 0x1f, RZ, 0xc0, !PT ;  /* 0x0000001f5d027812 */ /* 0x000fcc00078ec0ff */
[----:B------:R-:W-:Y:S05]  /*1340*/  BRA.U UP1, `(.L_x_17) ;  /* 0x0000001101147547 */ /* 0x000fea000b800000 */
[----:B------:R-:W1:Y:S01]  /*1350*/  LDCU UR13, c[0x0][0x38c] ;  /* 0x00007180ff0d77ac */ /* 0x000e620008000800 */
[----:B------:R-:W2:Y:S01]  /*1360*/  LDC R8, c[0x0][0x370] ;  /* 0x0000dc00ff087b82 */ /* 0x000ea20000000800 */
[----:B------:R-:W-:Y:S01]  /*1370*/  PLOP3.LUT P1, PT, PT, PT, UP2, 0x80, 0x8 ;  /* 0x000000000008781c */ /* 0x000fe20003f2f028 */
[----:B------:R-:W-:Y:S01]  /*1380*/  IMAD.MOV.U32 R17, RZ, RZ, 0x1 ;  /* 0x00000001ff117424 */ /* 0x000fe200078e00ff */
[----:B------:R-:W-:Y:S01]  /*1390*/  ISETP.EQ.OR P4, PT, R2, RZ, P5 ;  /* 0x000000ff0200720c */ /* 0x000fe20002f82670 */
[----:B------:R-:W-:Y:S01]  /*13a0*/  IMAD.MOV.U32 R16, RZ, RZ, RZ ;  /* 0x000000ffff107224 */ /* 0x000fe200078e00ff */
[----:B------:R-:W-:Y:S02]  /*13b0*/  PLOP3.LUT P1, PT, P1, PT, PT, 0x8, 0x80 ;  /* 0x000000000080781c */ /* 0x000fe40000f2e170 */
[----:B------:R-:W-:Y:S01]  /*13c0*/  CS2R R12, SRZ ;  /* 0x00000000000c7805 */ /* 0x000fe2000001ff00 */
[----:B------:R-:W-:Y:S01]  /*13d0*/  IMAD.MOV.U32 R11, RZ, RZ, 0x1 ;  /* 0x00000001ff0b7424 */ /* 0x000fe200078e00ff */
[----:B------:R-:W4:Y:S01]  /*13e0*/  LDC R0, c[0x0][0x374] ;  /* 0x0000dd00ff007b82 */ /* 0x000f220000000800 */
[----:B------:R-:W2:Y:S01]  /*13f0*/  LDCU.64 UR22, c[0x0][0x348] ;  /* 0x00006900ff1677ac */ /* 0x000ea20008000a00 */
[----:B------:R-:W-:Y:S01]  /*1400*/  UMOV UR6, URZ ;  /* 0x000000ff00067c82 */ /* 0x000fe20008000000 */
[----:B-1----:R-:W-:-:S04]  /*1410*/  UIADD3 UR5, UPT, UPT, UR13, 0x3f, URZ ;  /* 0x0000003f0d057890 */ /* 0x002fc8000fffe0ff */
[----:B------:R-:W-:-:S04]  /*1420*/  USHF.R.S32.HI UR4, URZ, 0x1f, UR5 ;  /* 0x0000001fff047899 */ /* 0x000fc80008011405 */
[----:B------:R-:W-:-:S04]  /*1430*/  ULEA.HI UR4, UR4, UR5, URZ, 0x6 ;  /* 0x0000000504047291 */ /* 0x000fc8000f8f30ff */
[----:B------:R-:W-:Y:S02]  /*1440*/  USHF.R.S32.HI UR15, URZ, 0x6, UR4 ;  /* 0x00000006ff0f7899 */ /* 0x000fe40008011404 */
[----:B------:R-:W-:Y:S02]  /*1450*/  UIADD3 UR4, UPT, UPT, UR13, -0x1, URZ ;  /* 0xffffffff0d047890 */ /* 0x000fe4000fffe0ff */
[----:B------:R-:W-:Y:S02]  /*1460*/  UISETP.LT.U32.AND UP0, UPT, UR15, 0x2, UPT ;  /* 0x000000020f00788c */ /* 0x000fe4000bf01070 */
[----:B------:R-:W-:Y:S02]  /*1470*/  UISETP.GE.U32.AND UP1, UPT, UR4, -0x7f, UPT ;  /* 0xffffff810400788c */ /* 0x000fe4000bf26070 */
[----:B------:R-:W-:Y:S02]  /*1480*/  USEL UR14, UR15, 0x2, UP0 ;  /* 0x000000020f0e7887 */ /* 0x000fe40008000000 */
[----:B------:R-:W-:-:S02]  /*1490*/  UIADD3 UR13, UPT, UPT, UR13, 0x7e, URZ ;  /* 0x0000007e0d0d7890 */ /* 0x000fc4000fffe0ff */
[----:B------:R-:W-:Y:S02]  /*14a0*/  UIADD3 UR5, UPT, UPT, UR14, -0x1, URZ ;  /* 0xffffffff0e057890 */ /* 0x000fe4000fffe0ff */
[----:B------:R-:W-:-:S03]  /*14b0*/  UIADD3 UR7, UPT, UPT, UR15, -UR14, URZ ;  /* 0x8000000e0f077290 */ /* 0x000fc6000fffe0ff */
[----:B------:R-:W-:-:S04]  /*14c0*/  @UP1 UIADD3 UR5, UPT, UPT, UR14, URZ, URZ ;  /* 0x000000ff0e051290 */ /* 0x000fc8000fffe0ff */
[----:B--2---:R-:W-:-:S12]  /*14d0*/  UIADD3 UR5, UPT, UPT, UR5, 0x1, URZ ;  /* 0x0000000105057890 */ /* 0x004fd8000fffe0ff */
.L_x_35:
[----:B------:R-:W-:Y:S01]  /*14e0*/  UISETP.NE.AND UP0, UPT, UR37, URZ, UPT ;  /* 0x000000ff2500728c */ /* 0x000fe2000bf05270 */
[----:B------:R-:W1:Y:S08]  /*14f0*/  S2UR UR37, SR_CgaCtaId ;  /* 0x00000000002579c3 */ /* 0x000e700000008800 */
[----:B------:R-:W-:Y:S05]  /*1500*/  BRA.U UP0, `(.L_x_18) ;  /* 0x0000000100347547 */ /* 0x000fea000b800000 */
[----:B------:R-:W2:Y:S01]  /*1510*/  S2R R2, SR_CgaCtaId ;  /* 0x0000000000027919 */ /* 0x000ea20000008800 */
[----:B------:R-:W-:-:S04]  /*1520*/  MOV R3, 0x400 ;  /* 0x0000040000037802 */ /* 0x000fc80000000f00 */
[----:B--2---:R-:W-:Y:S02]  /*1530*/  LEA R2, R2, R3, 0x18 ;  /* 0x0000000302027211 */ /* 0x004fe400078ec0ff */
[----:B------:R-:W-:-:S03]  /*1540*/  SHF.L.U32 R3, R11, 0x1f, RZ ;  /* 0x0000001f0b037819 */ /* 0x000fc600000006ff */
[----:B------:R-:W-:-:S04]  /*1550*/  IMAD R2, R12, 0x8, R2 ;  /* 0x000000080c027824 */ /* 0x000fc800078e0202 */
[----:B------:R-:W2:Y:S02]  /*1560*/  SYNCS.PHASECHK.TRANS64.TRYWAIT P0, [R2+URZ+0xd0], R3 ;  /* 0x0000d003020075a7 */ /* 0x000ea400080011ff */
[----:B--2---:R-:W-:Y:S05]  /*1570*/  @!P0 BRA `(.L_x_19) ;  /* 0x0000005c00648947 */ /* 0x004fea0003800000 */
.L_x_113:
[----:B------:R-:W-:Y:S01]  /*1580*/  VIADD R12, R12, 0x1 ;  /* 0x000000010c0c7836 */ /* 0x000fe20000000000 */
[----:B------:R2:W-:Y:S04]  /*1590*/  SYNCS.ARRIVE.TRANS64.A1T0 RZ, [R2+URZ+0xc0], RZ ;  /* 0x0000c0ff02ff79a7 */ /* 0x0005e800081000ff */
[----:B------:R-:W-:-:S04]  /*15a0*/  ISETP.NE.AND P0, PT, R12, 0x2, PT ;  /* 0x000000020c00780c */ /* 0x000fc80003f05270 */
[----:B------:R-:W-:Y:S02]  /*15b0*/  SEL R12, R12, RZ, P0 ;  /* 0x000000ff0c0c7207 */ /* 0x000fe40000000000 */
[----:B--2---:R-:W-:-:S04]  /*15c0*/  SEL R2, RZ, 0x1, P0 ;  /* 0x00000001ff027807 */ /* 0x004fc80000000000 */
[----:B------:R-:W-:-:S07]  /*15d0*/  LOP3.LUT R11, R11, R2, RZ, 0x3c, !PT ;  /* 0x000000020b0b7212 */ /* 0x000fce00078e3cff */
.L_x_18:
[----:B------:R-:W-:Y:S01]  /*15e0*/  UMOV UR4, 0x400 ;  /* 0x0000040000047882 */ /* 0x000fe20000000000 */
[----:B------:R-:W-:Y:S01]  /*15f0*/  SHF.L.U32 R2, R17, 0x1f, RZ ;  /* 0x0000001f11027819 */ /* 0x000fe200000006ff */
[----:B-1----:R-:W-:Y:S01]  /*1600*/  ULEA UR4, UR37, UR4, 0x18 ;  /* 0x0000000425047291 */ /* 0x002fe2000f8ec0ff */
[----:B------:R-:W-:Y:S01]  /*1610*/  R2UR UR35, R15 ;  /* 0x000000000f2372ca */ /* 0x000fe200000e0000 */
[----:B------:R-:W-:Y:S01]  /*1620*/  UISETP.GE.U32.AND UP0, UPT, UR13, 0x7f, UPT ;  /* 0x0000007f0d00788c */ /* 0x000fe2000bf06070 */
[----:B------:R-:W-:Y:S01]  /*1630*/  R2UR UR11, R14 ;  /* 0x000000000e0b72ca */ /* 0x000fe200000e0000 */
[----:B------:R-:W-:Y:S01]  /*1640*/  ULEA UR8, UR6, UR4, 0x3 ;  /* 0x0000000406087291 */ /* 0x000fe2000f8e18ff */
[----:B------:R-:W-:-:S08]  /*1650*/  UMOV UR24, URZ ;  /* 0x000000ff00187c82 */ /* 0x000fd00008000000 */
[----:B------:R1:W2:Y:S01]  /*1660*/  SYNCS.PHASECHK.TRANS64.TRYWAIT P0, [UR8+0x10], R2 ;  /* 0x00001002ff0075a7 */ /* 0x0002a20008001108 */
[----:B------:R-:W-:Y:S02]  /*1670*/  USHF.L.U32 UR35, UR35, 0x7, URZ ;  /* 0x0000000723237899 */ /* 0x000fe400080006ff */
[----:B------:R-:W-:Y:S01]  /*1680*/  USHF.L.U32 UR11, UR11, 0x6, URZ ;  /* 0x000000060b0b7899 */ /* 0x000fe200080006ff */
[----:B------:R-:W-:Y:S11]  /*1690*/  BRA.U !UP0, `(.L_x_20) ;  /* 0x0000000108a87547 */ /* 0x000ff6000b800000 */
[----:B------:R-:W-:Y:S01]  /*16a0*/  UMOV UR16, URZ ;  /* 0x000000ff00107c82 */ /* 0x000fe20008000000 */
[----:B------:R-:W-:-:S05]  /*16b0*/  UMOV UR17, UR6 ;  /* 0x0000000600117c82 */ /* 0x000fca0008000000 */
.L_x_25:
[----:B-1----:R-:W-:Y:S01]  /*16c0*/  ULEA UR33, UR17, UR4, 0x3 ;  /* 0x0000000411217291 */ /* 0x002fe2000f8e18ff */
[----:B--2---:R-:W-:Y:S01]  /*16d0*/  @!P5 MOV R3, 0x6000 ;  /* 0x000060000003d802 */ /* 0x004fe20000000f00 */
[----:B--2---:R-:W-:Y:S10]  /*16e0*/  @P0 BRA `(.L_x_21) ;  /* 0x00000000000c0947 */ /* 0x004ff40003800000 */
[----:B------:R-:W-:-:S04]  /*16f0*/  SHF.L.U32 R4, R17, 0x1f, RZ ;  /* 0x0000001f11047819 */ /* 0x000fc800000006ff */
[----:B------:R-:W2:Y:S02]  /*1700*/  SYNCS.PHASECHK.TRANS64.TRYWAIT P0, [UR33+0x10], R4 ;  /* 0x00001004ff0075a7 */ /* 0x000ea40008001121 */
[----:B--2---:R-:W-:Y:S05]  /*1710*/  @!P0 BRA `(.L_x_22) ;  /* 0x0000005c00108947 */ /* 0x004fea0003800000 */
.L_x_21:
[----:B------:R2:W-:Y:S01]  /*1720*/  @!P5 SYNCS.ARRIVE.TRANS64 RZ, [UR33], R3 ;  /* 0x00000003ffffd9a7 */ /* 0x0005e20008000021 */
[----:B------:R-:W-:Y:S04]  /*1730*/  BSSY.RECONVERGENT B0, `(.L_x_23) ;  /* 0x0000003000007945 */ /* 0x000fe80003800200 */
[----:B------:R-:W-:Y:S05]  /*1740*/  @P4 BRA `(.L_x_24) ;  /* 0x0000000000044947 */ /* 0x000fea0003800000 */
[----:B------:R-:W-:Y:S05]  /*1750*/  BPT.TRAP 0x1 ;  /* 0x000000040000795c */ /* 0x000fea0000300000 */
.L_x_24:
[----:B------:R-:W-:Y:S05]  /*1760*/  BSYNC.RECONVERGENT B0 ;  /* 0x0000000000007941 */ /* 0x000fea0003800200 */
.L_x_23:
[----:B------:R-:W-:Y:S02]  /*1770*/  UIADD3 UR6, UPT, UPT, UR17, 0x1, URZ ;  /* 0x0000000111067890 */ /* 0x000fe4000fffe0ff */
[----:B------:R-:W-:Y:S02]  /*1780*/  ULEA UR32, UR17, UR4, 0xe ;  /* 0x0000000411207291 */ /* 0x000fe4000f8e70ff */
[----:B------:R-:W-:Y:S02]  /*1790*/  UISETP.NE.AND UP0, UPT, UR6, 0x2, UPT ;  /* 0x000000020600788c */ /* 0x000fe4000bf05270 */
[----:B------:R-:W-:Y:S02]  /*17a0*/  UIADD3 UR26, UP1, UPT, UR22, 0x80, URZ ;  /* 0x00000080161a7890 */ /* 0x000fe4000ff3e0ff */
[----:B------:R-:W-:Y:S02]  /*17b0*/  USEL UR9, URZ, 0x1, UP0 ;  /* 0x00000001ff097887 */ /* 0x000fe40008000000 */
[----:B------:R-:W-:-:S02]  /*17c0*/  USEL UR6, UR6, URZ, UP0 ;  /* 0x000000ff06067287 */ /* 0x000fc40008000000 */
[----:B------:R-:W-:Y:S02]  /*17d0*/  UIADD3 UR20, UP0, UPT, UR22, 0x180, URZ ;  /* 0x0000018016147890 */ /* 0x000fe4000ff1e0ff */
[----:B------:R-:W-:Y:S01]  /*17e0*/  ULEA UR8, UR6, UR4, 0x3 ;  /* 0x0000000406087291 */ /* 0x000fe2000f8e18ff */
[----:B------:R-:W-:Y:S01]  /*17f0*/  LOP3.LUT R17, R17, UR9, RZ, 0x3c, !PT ;  /* 0x0000000911117c12 */ /* 0x000fe2000f8e3cff */
[----:B------:R-:W-:Y:S02]  /*1800*/  USHF.L.U32 UR34, UR16, 0x6, URZ ;  /* 0x0000000610227899 */ /* 0x000fe400080006ff */
[----:B------:R-:W-:Y:S01]  /*1810*/  UIADD3.X UR27, UPT, UPT, URZ, UR23, URZ, UP1, !UPT ;  /* 0x00000017ff1b7290 */ /* 0x000fe20008ffe4ff */
[----:B-1----:R-:W-:Y:S01]  /*1820*/  SHF.L.U32 R2, R17, 0x1f, RZ ;  /* 0x0000001f11027819 */ /* 0x002fe200000006ff */
[----:B------:R-:W-:Y:S02]  /*1830*/  UIADD3 UR32, UPT, UPT, UR32, 0x6400, URZ ;  /* 0x0000640020207890 */ /* 0x000fe4000fffe0ff */
[----:B------:R-:W-:Y:S01]  /*1840*/  UIADD3.X UR21, UPT, UPT, URZ, UR23, URZ, UP0, !UPT ;  /* 0x00000017ff157290 */ /* 0x000fe200087fe4ff */
[----:B------:R1:W1:Y:S01]  /*1850*/  SYNCS.PHASECHK.TRANS64.TRYWAIT P0, [UR8+0x10], R2 ;  /* 0x00001002ff0075a7 */ /* 0x0002620008001108 */
[----:B------:R-:W-:Y:S01]  /*1860*/  ULEA UR8, UR17, UR4, 0xd ;  /* 0x0000000411087291 */ /* 0x000fe2000f8e68ff */
[----:B------:R-:W-:Y:S01]  /*1870*/  UMOV UR18, 0x0 ;  /* 0x0000000000127882 */ /* 0x000fe20000000000 */
[----:B------:R-:W-:-:S02]  /*1880*/  UMOV UR19, 0x10000000 ;  /* 0x1000000000137882 */ /* 0x000fc40000000000 */
[----:B------:R-:W-:Y:S01]  /*1890*/  UIADD3 UR8, UPT, UPT, UR8, 0xe400, URZ ;  /* 0x0000e40008087890 */ /* 0x000fe2000fffe0ff */
[----:B------:R1:W-:Y:S01]  /*18a0*/  UTMALDG.3D [UR32], [UR26], desc[UR18] ;  /* 0x000012201a0075b4 */ /* 0x0003e20008011000 */
[----:B------:R-:W-:Y:S01]  /*18b0*/  UMOV UR12, UR36 ;  /* 0x00000024000c7c82 */ /* 0x000fe20008000000 */
[----:B------:R-:W-:Y:S01]  /*18c0*/  UMOV UR9, UR33 ;  /* 0x0000002100097c82 */ /* 0x000fe20008000000 */
[----:B------:R-:W-:Y:S01]  /*18d0*/  UMOV UR10, UR34 ;  /* 0x00000022000a7c82 */ /* 0x000fe20008000000 */
[----:B------:R-:W-:Y:S01]  /*18e0*/  UIADD3 UR16, UPT, UPT, UR16, 0x1, URZ ;  /* 0x0000000110107890 */ /* 0x000fe2000fffe0ff */
[----:B------:R-:W-:Y:S01]  /*18f0*/  UMOV UR24, UR5 ;  /* 0x0000000500187c82 */ /* 0x000fe20008000000 */
[----:B------:R-:W-:Y:S02]  /*1900*/  UMOV UR17, UR6 ;  /* 0x0000000600117c82 */ /* 0x000fe40008000000 */
[----:B------:R1:W-:Y:S01]  /*1910*/  UTMALDG.3D [UR8], [UR20], desc[UR18] ;  /* 0x00001208140075b4 */ /* 0x0003e20008011000 */
[----:B------:R-:W-:-:S09]  /*1920*/  UISETP.NE.AND UP0, UPT, UR16, UR5, UPT ;  /* 0x000000051000728c */ /* 0x000fd2000bf05270 */
[----:B------:R-:W-:Y:S05]  /*1930*/  BRA.U UP0, `(.L_x_25) ;  /* 0xfffffffd00607547 */ /* 0x000fea000b83ffff */
.L_x_20:
[----:B-1----:R-:W-:Y:S01]  /*1940*/  ULEA UR8, UR6, UR4, 0x3 ;  /* 0x0000000406087291 */ /* 0x002fe2000f8e18ff */
[----:B------:R-:W-:Y:S01]  /*1950*/  SHF.L.U32 R2, R17, 0x1f, RZ ;  /* 0x0000001f11027819 */ /* 0x000fe200000006ff */
[----:B------:R-:W-:Y:S01]  /*1960*/  @!P1 SYNCS.ARRIVE.TRANS64.A1T0 RZ, [UR4+0x58], RZ ;  /* 0x000058ffffff99a7 */ /* 0x000fe20008100004 */
[----:B------:R-:W-:-:S06]  /*1970*/  UISETP.GT.AND UP0, UPT, UR15, UR14, UPT ;  /* 0x0000000e0f00728c */ /* 0x000fcc000bf04270 */
[----:B--2---:R1:W2:Y:S03]  /*1980*/  SYNCS.PHASECHK.TRANS64.TRYWAIT P0, [UR8+0x10], R2 ;  /* 0x00001002ff0075a7 */ /* 0x0042a60008001108 */
[----:B------:R-:W-:Y:S05]  /*1990*/  BRA.U !UP0, `(.L_x_26) ;  /* 0x0000000108ac7547 */ /* 0x000fea000b800000 */
[----:B------:R-:W-:Y:S01]  /*19a0*/  UIADD3 UR21, UPT, UPT, UR7, UR24, URZ ;  /* 0x0000001807157290 */ /* 0x000fe2000fffe0ff */
[----:B------:R-:W-:-:S11]  /*19b0*/  UMOV UR25, UR6 ;  /* 0x0000000600197c82 */ /* 0x000fd60008000000 */
.L_x_31:
[----:B-1----:R-:W-:Y:S01]  /*19c0*/  ULEA UR17, UR25, UR4, 0x3 ;  /* 0x0000000419117291 */ /* 0x002fe2000f8e18ff */
[----:B--2---:R-:W-:Y:S01]  /*19d0*/  @!P5 MOV R3, 0x6000 ;  /* 0x000060000003d802 */ /* 0x004fe20000000f00 */
[----:B--2---:R-:W-:Y:S10]  /*19e0*/  @P0 BRA `(.L_x_27) ;  /* 0x00000000000c0947 */ /* 0x004ff40003800000 */
[----:B------:R-:W-:-:S04]  /*19f0*/  SHF.L.U32 R4, R17, 0x1f, RZ ;  /* 0x0000001f11047819 */ /* 0x000fc800000006ff */
[----:B------:R-:W2:Y:S02]  /*1a00*/  SYNCS.PHASECHK.TRANS64.TRYWAIT P0, [UR17+0x10], R4 ;  /* 0x00001004ff0075a7 */ /* 0x000ea40008001111 */
[----:B--2---:R-:W-:Y:S05]  /*1a10*/  @!P0 BRA `(.L_x_28) ;  /* 0x0000005800688947 */ /* 0x004fea0003800000 */
.L_x_27:
[----:B------:R2:W-:Y:S01]  /*1a20*/  @!P5 SYNCS.ARRIVE.TRANS64 RZ, [UR17], R3 ;  /* 0x00000003ffffd9a7 */ /* 0x0005e20008000011 */
[----:B------:R-:W-:Y:S04]  /*1a30*/  BSSY.RECONVERGENT B0, `(.L_x_29) ;  /* 0x0000003000007945 */ /* 0x000fe80003800200 */
[----:B------:R-:W-:Y:S05]  /*1a40*/  @P4 BRA `(.L_x_30) ;  /* 0x0000000000044947 */ /* 0x000fea0003800000 */
[----:B------:R-:W-:Y:S05]  /*1a50*/  BPT.TRAP 0x1 ;  /* 0x000000040000795c */ /* 0x000fea0000300000 */
.L_x_30:
[----:B------:R-:W-:Y:S05]  /*1a60*/  BSYNC.RECONVERGENT B0 ;  /* 0x0000000000007941 */ /* 0x000fea0003800200 */
.L_x_29:
        /* <DEDUP_REMOVED lines=10> */
[----:B------:R-:W-:Y:S01]  /*1b10*/  UIADD3 UR16, UPT, UPT, UR16, 0x6400, URZ ;  /* 0x0000640010107890 */ /* 0x000fe2000fffe0ff */
[----:B-1----:R-:W-:Y:S01]  /*1b20*/  SHF.L.U32 R2, R17, 0x1f, RZ ;  /* 0x0000001f11027819 */ /* 0x002fe200000006ff */
[----:B------:R-:W-:Y:S02]  /*1b30*/  UIADD3.X UR31, UPT, UPT, URZ, UR23, URZ, UP1, !UPT ;  /* 0x00000017ff1f7290 */ /* 0x000fe40008ffe4ff */
[----:B------:R-:W-:Y:S01]  /*1b40*/  UIADD3.X UR29, UPT, UPT, URZ, UR23, URZ, UP0, !UPT ;  /* 0x00000017ff1d7290 */ /* 0x000fe200087fe4ff */
[----:B------:R1:W1:Y:S01]  /*1b50*/  SYNCS.PHASECHK.TRANS64.TRYWAIT P0, [UR8+0x10], R2 ;  /* 0x00001002ff0075a7 */ /* 0x0002620008001108 */
[----:B------:R-:W-:Y:S01]  /*1b60*/  ULEA UR8, UR25, UR4, 0xd ;  /* 0x0000000419087291 */ /* 0x000fe2000f8e68ff */
[----:B------:R-:W-:Y:S01]  /*1b70*/  UMOV UR26, 0x0 ;  /* 0x00000000001a7882 */ /* 0x000fe20000000000 */
[----:B------:R-:W-:-:S02]  /*1b80*/  UMOV UR27, 0x10000000 ;  /* 0x10000000001b7882 */ /* 0x000fc40000000000 */
[----:B------:R-:W-:Y:S01]  /*1b90*/  UIADD3 UR8, UPT, UPT, UR8, 0xe400, URZ ;  /* 0x0000e40008087890 */ /* 0x000fe2000fffe0ff */
[----:B------:R-:W-:Y:S01]  /*1ba0*/  UMOV UR19, UR35 ;  /* 0x0000002300137c82 */ /* 0x000fe20008000000 */
[----:B------:R-:W-:Y:S01]  /*1bb0*/  UMOV UR20, UR36 ;  /* 0x0000002400147c82 */ /* 0x000fe20008000000 */
[----:B------:R-:W-:Y:S01]  /*1bc0*/  UMOV UR12, UR36 ;  /* 0x00000024000c7c82 */ /* 0x000fe20008000000 */
[----:B------:R-:W-:Y:S01]  /*1bd0*/  UMOV UR9, UR17 ;  /* 0x0000001100097c82 */ /* 0x000fe20008000000 */
[----:B------:R-:W-:Y:S01]  /*1be0*/  UMOV UR10, UR18 ;  /* 0x00000012000a7c82 */ /* 0x000fe20008000000 */
[----:B------:R1:W-:Y:S01]  /*1bf0*/  UTMALDG.3D [UR16], [UR30], desc[UR26] ;  /* 0x00001a101e0075b4 */ /* 0x0003e20008011000 */
[----:B------:R-:W-:Y:S01]  /*1c00*/  UIADD3 UR24, UPT, UPT, UR24, 0x1, URZ ;  /* 0x0000000118187890 */ /* 0x000fe2000fffe0ff */
[----:B------:R-:W-:-:S03]  /*1c10*/  UMOV UR25, UR6 ;  /* 0x0000000600197c82 */ /* 0x000fc60008000000 */
[----:B------:R-:W-:Y:S01]  /*1c20*/  UISETP.NE.AND UP0, UPT, UR24, UR21, UPT ;  /* 0x000000151800728c */ /* 0x000fe2000bf05270 */
[----:B------:R1:W-:Y:S08]  /*1c30*/  UTMALDG.3D [UR8], [UR28], desc[UR26] ;  /* 0x00001a081c0075b4 */ /* 0x0003f00008011000 */
[----:B------:R-:W-:Y:S05]  /*1c40*/  BRA.U UP0, `(.L_x_31) ;  /* 0xfffffffd005c7547 */ /* 0x000fea000b83ffff */
.L_x_26:
[C---:B-1----:R-:W-:Y:S01]  /*1c50*/  LEA R2, R16.reuse, UR4, 0x3 ;  /* 0x0000000410027c11 */ /* 0x042fe2000f8e18ff */
[----:B------:R-:W-:Y:S01]  /*1c60*/  NOP ;  /* 0x0000000000007918 */ /* 0x000fe20000000000 */
[----:B--2---:R-:W-:Y:S02]  /*1c70*/  SHF.L.U32 R3, R13, 0x1f, RZ ;  /* 0x0000001f0d037819 */ /* 0x004fe400000006ff */
[----:B------:R-:W-:Y:S02]  /*1c80*/  LEA R4, R16, UR4, 0x4 ;  /* 0x0000000410047c11 */ /* 0x000fe4000f8e20ff */
[----:B------:R-:W1:Y:S02]  /*1c90*/  SYNCS.PHASECHK.TRANS64.TRYWAIT P0, [R2+URZ+0x60], R3 ;  /* 0x00006003020075a7 */ /* 0x000e6400080011ff */
[----:B-1----:R-:W-:Y:S05]  /*1ca0*/  @!P0 BRA `(.L_x_32) ;  /* 0x0000005400dc8947 */ /* 0x002fea0003800000 */
.L_x_116:
[----:B------:R-:W2:Y:S01]  /*1cb0*/  LDS.128 R4, [R4+0xf0] ;  /* 0x0000f00004047984 */ /* 0x000ea20000000c00 */
[----:B---3--:R-:W-:Y:S01]  /*1cc0*/  ISETP.GE.AND P0, PT, R40, 0x1, PT ;  /* 0x000000012800780c */ /* 0x008fe20003f06270 */
[----:B-1----:R-:W-:Y:S01]  /*1cd0*/  VIADD R2, R2, 0x70 ;  /* 0x0000007002027836 */ /* 0x002fe20000000000 */
[----:B------:R-:W-:Y:S01]  /*1ce0*/  @!PT LDS RZ, [RZ] ;  /* 0x00000000fffff984 */ /* 0x000fe20000000800 */
[----:B------:R-:W-:Y:S01]  /*1cf0*/  @!PT LDS RZ, [RZ] ;  /* 0x00000000fffff984 */ /* 0x000fe20000000800 */
[----:B------:R-:W-:Y:S01]  /*1d00*/  @!PT LDS RZ, [RZ] ;  /* 0x00000000fffff984 */ /* 0x000fe20000000800 */
[----:B------:R-:W-:Y:S01]  /*1d10*/  @!PT LDS RZ, [RZ] ;  /* 0x00000000fffff984 */ /* 0x000fe20000000800 */
[----:B------:R1:W-:Y:S06]  /*1d20*/  MEMBAR.ALL.CTA ;  /* 0x0000000000007992 */ /* 0x0003ec0000008000 */
[----:B-1----:R-:W1:Y:S01]  /*1d30*/  FENCE.VIEW.ASYNC.S ;  /* 0x00000000000073c6 */ /* 0x002e620000000000 */
[----:B------:R-:W-:-:S04]  /*1d40*/  PRMT R2, RZ, 0x654, R2 ;  /* 0x00000654ff027816 */ /* 0x000fc80000000002 */
[----:B-1----:R1:W-:Y:S01]  /*1d50*/  SYNCS.ARRIVE.TRANS64.RED.A1T0 RZ, [R2+URZ], RZ ;  /* 0x000000ff02ff79a7 */ /* 0x0023e200081004ff */
[----:B--2---:R-:W-:-:S13]  /*1d60*/  LOP3.LUT P2, RZ, R6, 0x1, RZ, 0xc0, !PT ;  /* 0x0000000106ff7812 */ /* 0x004fda000784c0ff */
[----:B------:R-:W-:Y:S01]  /*1d70*/  @P2 SHF.R.U32.HI R3, RZ, 0x10, R5 ;  /* 0x00000010ff032819 */ /* 0x000fe20000011605 */
[----:B------:R-:W-:Y:S01]  /*1d80*/  VOTEU.ANY UP0, P2 ;  /* 0x0000000000ff7886 */ /* 0x000fe20001000100 */
[----:B------:R-:W-:Y:S02]  /*1d90*/  @P2 MOV R10, R4 ;  /* 0x00000004000a2202 */ /* 0x000fe40000000f00 */
[----:B------:R-:W-:Y:S02]  /*1da0*/  @P2 R2UR.BROADCAST UR8, R3 ;  /* 0x00000000030822ca */ /* 0x000fe400008e0000 */
[----:B------:R-:W-:-:S11]  /*1db0*/  @P2 LOP3.LUT R9, R5, 0xffff, RZ, 0xc0, !PT ;  /* 0x0000ffff05092812 */ /* 0x000fd600078ec0ff */
[----:B------:R-:W-:Y:S01]  /*1dc0*/  @UP0 UMOV UR36, UR8 ;  /* 0x0000000800240c82 */ /* 0x000fe20008000000 */
[----:B-1----:R-:W-:Y:S05]  /*1dd0*/  @!P0 BRA `(.L_x_33) ;  /* 0x0000000000b88947 */ /* 0x002fea0003800000 */
[----:B------:R-:W4:Y:S01]  /*1de0*/  LDC.64 R4, c[0x0][0xb18] ;  /* 0x0002c600ff047b82 */ /* 0x000f220000000a00 */
[----:B------:R-:W-:-:S07]  /*1df0*/  ISETP.NE.AND P3, PT, R40, 0x1, PT ;  /* 0x000000012800780c */ /* 0x000fce0003f65270 */
[----:B------:R-:W1:Y:S08]  /*1e00*/  LDC.64 R6, c[0x0][0xb10] ;  /* 0x0002c400ff067b82 */ /* 0x000e700000000a00 */
[----:B------:R-:W2:Y:S08]  /*1e10*/  LDC R14, c[0x0][0xb20] ;  /* 0x0002c800ff0e7b82 */ /* 0x000eb00000000800 */
[----:B------:R-:W3:Y:S01]  /*1e20*/  LDC R15, c[0x0][0xb0c] ;  /* 0x0002c300ff0f7b82 */ /* 0x000ee20000000800 */
[----:B----4-:R-:W-:Y:S01]  /*1e30*/  IMAD.HI.U32 R19, R0, R5, RZ ;  /* 0x0000000500137227 */ /* 0x010fe200078e00ff */
[----:B------:R-:W-:-:S03]  /*1e40*/  ISETP.NE.AND P0, PT, R4, 0x1, PT ;  /* 0x000000010400780c */ /* 0x000fc60003f05270 */
[----:B------:R-:W-:-:S03]  /*1e50*/  IMAD.HI.U32 R5, R9, R5, RZ ;  /* 0x0000000509057227 */ /* 0x000fc600078e00ff */
[----:B------:R-:W4:Y:S01]  /*1e60*/  LDC.64 R2, c[0x0][0xb28] ;  /* 0x0002ca00ff027b82 */ /* 0x000f220000000a00 */
[----:B-1----:R-:W-:-:S04]  /*1e70*/  IMAD.HI.U32 R20, R8, R6, RZ ;  /* 0x0000000608147227 */ /* 0x002fc800078e00ff */
[----:B------:R-:W-:Y:S01]  /*1e80*/  IMAD.HI.U32 R21, R10, R6, RZ ;  /* 0x000000060a157227 */ /* 0x000fe200078e00ff */
[----:B------:R-:W-:Y:S02]  /*1e90*/  SHF.R.U32.HI R20, RZ, R7, R20 ;  /* 0x00000007ff147219 */ /* 0x000fe40000011614 */
[-C--:B--2---:R-:W-:Y:S02]  /*1ea0*/  SHF.R.U32.HI R19, RZ, R14.reuse, R19 ;  /* 0x0000000eff137219 */ /* 0x084fe40000011613 */
[----:B------:R-:W-:Y:S02]  /*1eb0*/  SHF.R.U32.HI R5, RZ, R14, R5 ;  /* 0x0000000eff057219 */ /* 0x000fe40000011605 */
[----:B------:R-:W-:Y:S02]  /*1ec0*/  SEL R19, R0, R19, !P0 ;  /* 0x0000001300137207 */ /* 0x000fe40004000000 */
[----:B------:R-:W-:Y:S02]  /*1ed0*/  SHF.R.U32.HI R21, RZ, R7, R21 ;  /* 0x00000007ff157219 */ /* 0x000fe40000011615 */
[----:B---3--:R-:W-:-:S02]  /*1ee0*/  ISETP.NE.AND P1, PT, R15, 0x1, PT ;  /* 0x000000010f00780c */ /* 0x008fc40003f25270 */
[----:B------:R-:W-:Y:S02]  /*1ef0*/  SEL R5, R9, R5, !P0 ;  /* 0x0000000509057207 */ /* 0x000fe40004000000 */
[----:B------:R-:W-:Y:S02]  /*1f00*/  SEL R20, R8, R20, !P1 ;  /* 0x0000001408147207 */ /* 0x000fe40004800000 */
[----:B------:R-:W-:Y:S01]  /*1f10*/  SEL R21, R10, R21, !P1 ;  /* 0x000000150a157207 */ /* 0x000fe20004800000 */
[----:B----4-:R-:W-:-:S04]  /*1f20*/  IMAD.HI.U32 R18, R19, R2, RZ ;  /* 0x0000000213127227 */ /* 0x010fc800078e00ff */
        /* <DEDUP_REMOVED lines=10> */
[----:B------:R-:W-:-:S04]  /*1fd0*/  @!P0 IMAD.HI.U32 R7, R21, R2, RZ ;  /* 0x0000000215078227 */ /* 0x000fc800078e00ff */
[----:B------:R-:W-:Y:S01]  /*1fe0*/  IMAD.MOV R2, RZ, RZ, -R6 ;  /* 0x000000ffff027224 */ /* 0x000fe200078e0a06 */
[----:B------:R-:W-:Y:S02]  /*1ff0*/  @!P0 SHF.R.U32.HI R3, RZ, R3, R7 ;  /* 0x00000003ff038219 */ /* 0x000fe40000011607 */
[----:B------:R-:W-:Y:S01]  /*2000*/  IADD3 R7, PT, PT, -R5, RZ, RZ ;  /* 0x000000ff05077210 */ /* 0x000fe20007ffe1ff */
[----:B------:R-:W-:Y:S01]  /*2010*/  IMAD R2, R40, R2, R5 ;  /* 0x0000000228027224 */ /* 0x000fe200078e0205 */
        /* <DEDUP_REMOVED lines=10> */
.L_x_33:
[----:B------:R-:W1:Y:S02]  /*20c0*/  LDCU UR8, c[0x0][0xb30] ;  /* 0x00016600ff0877ac */ /* 0x000e640008000800 */
[----:B-1----:R-:W-:-:S09]  /*20d0*/  UISETP.NE.AND UP0, UPT, UR8, 0x1, UPT ;  /* 0x000000010800788c */ /* 0x002fd2000bf05270 */
[----:B------:R-:W-:Y:S05]  /*20e0*/  BRA.U UP0, `(.L_x_34) ;  /* 0x0000000100407547 */ /* 0x000fea000b800000 */
[----:B------:R-:W1:Y:S08]  /*20f0*/  LDC.64 R4, c[0x0][0xb10] ;  /* 0x0002c400ff047b82 */ /* 0x000e700000000a00 */
[----:B------:R-:W2:Y:S08]  /*2100*/  LDC.64 R2, c[0x0][0xb18] ;  /* 0x0002c600ff027b82 */ /* 0x000eb00000000a00 */
[----:B------:R-:W3:Y:S08]  /*2110*/  LDC R6, c[0x0][0xb20] ;  /* 0x0002c800ff067b82 */ /* 0x000ef00000000800 */
[----:B------:R-:W4:Y:S01]  /*2120*/  LDC R7, c[0x0][0xb0c] ;  /* 0x0002c300ff077b82 */ /* 0x000f220000000800 */
[----:B-1----:R-:W-:-:S05]  /*2130*/  IMAD.HI.U32 R4, R10, R4, RZ ;  /* 0x000000040a047227 */ /* 0x002fca00078e00ff */
[----:B------:R-:W-:Y:S01]  /*2140*/  SHF.R.U32.HI R4, RZ, R5, R4 ;  /* 0x00000005ff047219 */ /* 0x000fe20000011604 */
[----:B--2---:R-:W-:Y:S01]  /*2150*/  IMAD.HI.U32 R3, R9, R3, RZ ;  /* 0x0000000309037227 */ /* 0x004fe200078e00ff */
[----:B------:R-:W-:-:S04]  /*2160*/  ISETP.NE.AND P0, PT, R2, 0x1, PT ;  /* 0x000000010200780c */ /* 0x000fc80003f05270 */
[----:B---3--:R-:W-:-:S04]  /*2170*/  SHF.R.U32.HI R3, RZ, R6, R3 ;  /* 0x00000006ff037219 */ /* 0x008fc80000011603 */
[----:B------:R-:W-:Y:S02]  /*2180*/  SEL R3, R9, R3, !P0 ;  /* 0x0000000309037207 */ /* 0x000fe40004000000 */
[----:B----4-:R-:W-:-:S04]  /*2190*/  ISETP.NE.AND P1, PT, R7, 0x1, PT ;  /* 0x000000010700780c */ /* 0x010fc80003f25270 */
[----:B------:R-:W-:-:S05]  /*21a0*/  SEL R4, R10, R4, !P1 ;  /* 0x000000040a047207 */ /* 0x000fca0004800000 */
[----:B------:R-:W-:Y:S02]  /*21b0*/  IMAD.IADD R5, R3, 0x1, -R4 ;  /* 0x0000000103057824 */ /* 0x000fe400078e0a04 */
[----:B------:R-:W-:Y:S02]  /*21c0*/  IMAD.IADD R3, R4, 0x1, -R3 ;  /* 0x0000000104037824 */ /* 0x000fe400078e0a03 */
[----:B------:R-:W-:Y:S02]  /*21d0*/  IMAD R10, R5, R7, R10 ;  /* 0x00000007050a7224 */ /* 0x000fe400078e020a */
[----:B------:R-:W-:-:S07]  /*21e0*/  IMAD R9, R3, R2, R9 ;  /* 0x0000000203097224 */ /* 0x000fce00078e0209 */
.L_x_34:
[----:B------:R-:W-:Y:S01]  /*21f0*/  VIADD R16, R16, 0x1 ;  /* 0x0000000110107836 */ /* 0x000fe20000000000 */
[----:B------:R-:W-:Y:S01]  /*2200*/  PLOP3.LUT P1, PT, PT, PT, PT, 0x80, 0x8 ;  /* 0x000000000008781c */ /* 0x000fe20003f2f070 */
[----:B------:R-:W-:Y:S02]  /*2210*/  IMAD.IADD R15, R10, 0x1, R87 ;  /* 0x000000010a0f7824 */ /* 0x000fe400078e0257 */
[----:B------:R-:W-:Y:S01]  /*2220*/  IMAD.IADD R14, R9, 0x1, R86 ;  /* 0x00000001090e7824 */ /* 0x000fe200078e0256 */
[----:B------:R-:W-:-:S04]  /*2230*/  ISETP.NE.AND P0, PT, R16, 0x2, PT ;  /* 0x000000021000780c */ /* 0x000fc80003f05270 */
[----:B------:R-:W-:Y:S02]  /*2240*/  SEL R2, RZ, 0x1, P0 ;  /* 0x00000001ff027807 */ /* 0x000fe40000000000 */
[----:B------:R-:W-:Y:S02]  /*2250*/  SEL R16, R16, RZ, P0 ;  /* 0x000000ff10107207 */ /* 0x000fe40000000000 */
[----:B------:R-:W-:Y:S01]  /*2260*/  LOP3.LUT R13, R13, R2, RZ, 0x3c, !PT ;  /* 0x000000020d0d7212 */ /* 0x000fe200078e3cff */
[----:B------:R-:W-:Y:S06]  /*2270*/  @P2 BRA `(.L_x_35) ;  /* 0xfffffff000982947 */ /* 0x000fec000383ffff */
[----:B------:R-:W-:Y:S01]  /*2280*/  UIADD3 UR5, UPT, UPT, UR4, 0x10, URZ ;  /* 0x0000001004057890 */ /* 0x000fe2000fffe0ff */
[----:B------:R-:W-:-:S03]  /*2290*/  SHF.L.U32 R2, R17, 0x1f, RZ ;  /* 0x0000001f11027819 */ /* 0x000fc600000006ff */
[----:B------:R-:W-:-:S09]  /*22a0*/  ULEA UR4, UR6, UR5, 0x3 ;  /* 0x0000000506047291 */ /* 0x000fd2000f8e18ff */
[----:B------:R-:W1:Y:S02]  /*22b0*/  SYNCS.PHASECHK.TRANS64.TRYWAIT P0, [UR4], R2 ;  /* 0x00000002ff0075a7 */ /* 0x000e640008001104 */
[----:B-1----:R-:W-:Y:S05]  /*22c0*/  @!P0 BRA `(.L_x_36) ;  /* 0x0000005000688947 */ /* 0x002fea0003800000 */
.L_x_118:
[----:B------:R-:W-:-:S04]  /*22d0*/  UIADD3 UR6, UPT, UPT, UR6, 0x1, URZ ;  /* 0x0000000106067890 */ /* 0x000fc8000fffe0ff */
[----:B------:R-:W-:-:S04]  /*22e0*/  UISETP.NE.AND UP0, UPT, UR6, 0x2, UPT ;  /* 0x000000020600788c */ /* 0x000fc8000bf05270 */
[----:B------:R-:W-:Y:S02]  /*22f0*/  USEL UR4, URZ, 0x1, UP0 ;  /* 0x00000001ff047887 */ /* 0x000fe40008000000 */
[----:B------:R-:W-:-:S04]  /*2300*/  USEL UR6, UR6, URZ, UP0 ;  /* 0x000000ff06067287 */ /* 0x000fc80008000000 */
[----:B------:R-:W-:Y:S01]  /*2310*/  ULEA UR6, UR6, UR5, 0x3 ;  /* 0x0000000506067291 */ /* 0x000fe2000f8e18ff */
[----:B-1----:R-:W-:-:S04]  /*2320*/  LOP3.LUT R2, R17, UR4, RZ, 0x3c, !PT ;  /* 0x0000000411027c12 */ /* 0x002fc8000f8e3cff */
[----:B------:R-:W-:Y:S01]  /*2330*/  SHF.L.U32 R2, R2, 0x1f, RZ ;  /* 0x0000001f02027819 */ /* 0x000fe200000006ff */
[----:B----4-:R-:W-:-:S07]  /*2340*/  IMAD.U32 R0, RZ, RZ, UR6 ;  /* 0x00000006ff007e24 */ /* 0x010fce000f8e00ff */
.L_x_37:
[----:B-1----:R1:W2:Y:S02]  /*2350*/  SYNCS.PHASECHK.TRANS64.TRYWAIT P0, [R0+URZ], R2 ;  /* 0x00000002000075a7 */ /* 0x0022a400080011ff */
[----:B--2---:R-:W-:Y:S05]  /*2360*/  @!P0 NANOSLEEP.SYNCS 0x989680 ;  /* 0x009896800000895d */ /* 0x004fea0003900000 */
[----:B------:R-:W2:Y:S02]  /*2370*/  @!P0 SYNCS.PHASECHK.TRANS64 P0, [R0+URZ], R2 ;  /* 0x00000002000085a7 */ /* 0x000ea400080010ff */
[----:B--2---:R-:W-:Y:S05]  /*2380*/  @P0 EXIT ;  /* 0x000000000000094d */ /* 0x004fea0003800000 */
[----:B------:R-:W-:Y:S05]  /*2390*/  BRA `(.L_x_37) ;  /* 0xfffffffc00ec7947 */ /* 0x000fea000383ffff */
.L_x_17:
[----:B------:R-:W-:-:S04]  /*23a0*/  UISETP.NE.AND UP1, UPT, UR37, URZ, UPT ;  /* 0x000000ff2500728c */ /* 0x000fc8000bf25270 */
[----:B------:R-:W-:-:S09]  /*23b0*/  UISETP.NE.OR UP1, UPT, UR8, 0x1, UP1 ;  /* 0x000000010800788c */ /* 0x000fd20008f25670 */
[----:B------:R-:W-:Y:S05]  /*23c0*/  BRA.U UP1, `(.L_x_38) ;  /* 0x0000000501487547 */ /* 0x000fea000b800000 */
[----:B------:R-:W-:Y:S01]  /*23d0*/  ISETP.NE.AND P2, PT, R2, RZ, PT ;  /* 0x000000ff0200720c */ /* 0x000fe20003f45270 */
[----:B------:R-:W-:Y:S01]  /*23e0*/  IMAD.MOV.U32 R12, RZ, RZ, 0x1 ;  /* 0x00000001ff0c7424 */ /* 0x000fe200078e00ff */
[----:B------:R-:W-:Y:S02]  /*23f0*/  CS2R R10, SRZ ;  /* 0x00000000000a7805 */ /* 0x000fe4000001ff00 */
[----:B------:R-:W-:Y:S01]  /*2400*/  CS2R R8, SRZ ;  /* 0x0000000000087805 */ /* 0x000fe2000001ff00 */
[----:B------:R-:W-:Y:S01]  /*2410*/  UMOV UR4, 0x400 ;  /* 0x0000040000047882 */ /* 0x000fe20000000000 */
[----:B------:R-:W-:Y:S01]  /*2420*/  UMOV UR6, URZ ;  /* 0x000000ff00067c82 */ /* 0x000fe20008000000 */
[----:B------:R-:W-:-:S12]  /*2430*/  ULEA UR37, UR37, UR4, 0x18 ;  /* 0x0000000425257291 */ /* 0x000fd8000f8ec0ff */
.L_x_42:
[----:B------:R-:W-:Y:S02]  /*2440*/  LEA R0, R8, UR37, 0x3 ;  /* 0x0000002508007c11 */ /* 0x000fe4000f8e18ff */
[----:B------:R-:W-:-:S03]  /*2450*/  SHF.L.U32 R4, R9, 0x1f, RZ ;  /* 0x0000001f09047819 */ /* 0x000fc600000006ff */
[----:B------:R-:W-:Y:S01]  /*2460*/  VIADD R5, R0, 0xd0 ;  /* 0x000000d000057836 */ /* 0x000fe20000000000 */
[----:B------:R-:W1:Y:S02]  /*2470*/  SYNCS.PHASECHK.TRANS64.TRYWAIT P0, [R0+URZ+0xc0], R4 ;  /* 0x0000c004000075a7 */ /* 0x000e6400080011ff */
[----:B-1----:R-:W-:Y:S05]  /*2480*/  @!P0 BRA `(.L_x_39) ;  /* 0x0000005000108947 */ /* 0x002fea0003800000 */
.L_x_119:
[----:B------:R-:W-:Y:S01]  /*2490*/  ULEA UR5, UR6, UR37, 0x3 ;  /* 0x0000002506057291 */ /* 0x000fe2000f8e18ff */
[----:B-1----:R-:W-:Y:S01]  /*24a0*/  PRMT R0, RZ, 0x654, R5 ;  /* 0x00000654ff007816 */ /* 0x002fe20000000005 */
[----:B------:R-:W-:Y:S01]  /*24b0*/  @!P2 IMAD.MOV.U32 R4, RZ, RZ, 0x10 ;  /* 0x00000010ff04a424 */ /* 0x000fe200078e00ff */
[----:B------:R-:W-:Y:S01]  /*24c0*/  SHF.L.U32 R5, R12, 0x1f, RZ ;  /* 0x0000001f0c057819 */ /* 0x000fe200000006ff */
[----:B------:R-:W-:Y:S01]  /*24d0*/  UIADD3 UR4, UPT, UPT, UR5, 0x60, URZ ;  /* 0x0000006005047890 */ /* 0x000fe2000fffe0ff */
[----:B------:R1:W-:Y:S05]  /*24e0*/  SYNCS.ARRIVE.TRANS64.RED.A1T0 RZ, [R0+URZ], RZ ;  /* 0x000000ff00ff79a7 */ /* 0x0003ea00081004ff */
[----:B------:R-:W-:Y:S01]  /*24f0*/  IMAD.U32 R6, RZ, RZ, UR4 ;  /* 0x00000004ff067e24 */ /* 0x000fe2000f8e00ff */
[----:B------:R-:W2:Y:S04]  /*2500*/  SYNCS.PHASECHK.TRANS64.TRYWAIT P0, [UR5+0x70], R5 ;  /* 0x00007005ff0075a7 */ /* 0x000ea80008001105 */
[----:B------:R-:W-:Y:S01]  /*2510*/  PRMT R6, R2, 0x654, R6 ;  /* 0x0000065402067816 */ /* 0x000fe20000000006 */
[----:B-12---:R-:W-:Y:S06]  /*2520*/  @!P0 BRA `(.L_x_40) ;  /* 0x0000004c00fc8947 */ /* 0x006fec0003800000 */
.L_x_121:
[----:B------:R-:W-:Y:S01]  /*2530*/  ULEA UR4, UR6, UR37, 0x4 ;  /* 0x0000002506047291 */ /* 0x000fe2000f8e20ff */
[----:B------:R-:W-:Y:S01]  /*2540*/  SEL R3, R6, R3, !P2 ;  /* 0x0000000306037207 */ /* 0x000fe20005000000 */
[----:B------:R-:W-:Y:S01]  /*2550*/  UIADD3 UR5, UPT, UPT, UR5, 0x60, URZ ;  /* 0x0000006005057890 */ /* 0x000fe2000fffe0ff */
[----:B-1----:R-:W-:Y:S01]  /*2560*/  LEA R0, R11, UR37, 0x3 ;  /* 0x000000250b007c11 */ /* 0x002fe2000f8e18ff */
[----:B------:R-:W-:Y:S01]  /*2570*/  UIADD3 UR4, UPT, UPT, UR4, 0xf0, URZ ;  /* 0x000000f004047890 */ /* 0x000fe2000fffe0ff */
[----:B------:R1:W-:Y:S01]  /*2580*/  @!P2 SYNCS.ARRIVE.TRANS64.RED RZ, [R3+URZ], R4 ;  /* 0x0000000403ffa9a7 */ /* 0x0003e200080004ff */
[----:B------:R-:W-:Y:S01]  /*2590*/  UIADD3 UR6, UPT, UPT, UR6, 0x1, URZ ;  /* 0x0000000106067890 */ /* 0x000fe2000fffe0ff */
[----:B------:R-:W-:-:S03]  /*25a0*/  VIADD R8, R8, 0x1 ;  /* 0x0000000108087836 */ /* 0x000fc60000000000 */
[----:B------:R-:W-:Y:S02]  /*25b0*/  UISETP.NE.AND UP0, UPT, UR6, 0x2, UPT ;  /* 0x000000020600788c */ /* 0x000fe4000bf05270 */
[----:B------:R-:W-:Y:S01]  /*25c0*/  ISETP.NE.AND P0, PT, R8, 0x2, PT ;  /* 0x000000020800780c */ /* 0x000fe20003f05270 */
[----:B------:R-:W-:Y:S06]  /*25d0*/  UGETNEXTWORKID.BROADCAST [UR4], [UR5] ;  /* 0x00000000040073ca */ /* 0x000fec0008000100 */
[----:B------:R-:W-:Y:S02]  /*25e0*/  USEL UR4, URZ, 0x1, UP0 ;  /* 0x00000001ff047887 */ /* 0x000fe40008000000 */
[----:B------:R-:W-:-:S04]  /*25f0*/  USEL UR6, UR6, URZ, UP0 ;  /* 0x000000ff06067287 */ /* 0x000fc80008000000 */
[----:B------:R-:W-:Y:S02]  /*2600*/  LOP3.LUT R12, R12, UR4, RZ, 0x3c, !PT ;  /* 0x000000040c0c7c12 */ /* 0x000fe4000f8e3cff */
[----:B-1----:R-:W-:-:S04]  /*2610*/  SHF.L.U32 R4, R10, 0x1f, RZ ;  /* 0x0000001f0a047819 */ /* 0x002fc800000006ff */
[----:B------:R-:W1:Y:S02]  /*2620*/  SYNCS.PHASECHK.TRANS64.TRYWAIT P1, [R0+URZ+0x60], R4 ;  /* 0x00006004000075a7 */ /* 0x000e6400080211ff */
[----:B-1----:R-:W-:Y:S05]  /*2630*/  @!P1 BRA `(.L_x_41) ;  /* 0x0000004c00d09947 */ /* 0x002fea0003800000 */
.L_x_122:
[C---:B-1----:R-:W-:Y:S01]  /*2640*/  LEA R4, R11.reuse, UR37, 0x4 ;  /* 0x000000250b047c11 */ /* 0x042fe2000f8e20ff */
[----:B------:R-:W-:Y:S01]  /*2650*/  VIADD R0, R0, 0x70 ;  /* 0x0000007000007836 */ /* 0x000fe20000000000 */
[----:B------:R-:W-:Y:S01]  /*2660*/  SEL R8, R8, RZ, P0 ;  /* 0x000000ff08087207 */ /* 0x000fe20000000000 */
[----:B------:R-:W-:-:S03]  /*2670*/  VIADD R11, R11, 0x1 ;  /* 0x000000010b0b7836 */ /* 0x000fc60000000000 */
[----:B------:R-:W1:Y:S01]  /*2680*/  LDS.128 R4, [R4+0xf0] ;  /* 0x0000f00004047984 */ /* 0x000e620000000c00 */
[----:B------:R-:W-:Y:S02]  /*2690*/  PRMT R0, RZ, 0x654, R0 ;  /* 0x00000654ff007816 */ /* 0x000fe40000000000 */
[C---:B------:R-:W-:Y:S01]  /*26a0*/  ISETP.NE.AND P1, PT, R11.reuse, 0x2, PT ;  /* 0x000000020b00780c */ /* 0x040fe20003f25270 */
[----:B------:R-:W-:Y:S01]  /*26b0*/  @!PT LDS RZ, [RZ] ;  /* 0x00000000fffff984 */ /* 0x000fe20000000800 */
[----:B------:R-:W-:Y:S01]  /*26c0*/  @!PT LDS RZ, [RZ] ;  /* 0x00000000fffff984 */ /* 0x000fe20000000800 */
[----:B------:R-:W-:Y:S01]  /*26d0*/  @!PT LDS RZ, [RZ] ;  /* 0x00000000fffff984 */ /* 0x000fe20000000800 */
[----:B------:R-:W-:Y:S01]  /*26e0*/  @!PT LDS RZ, [RZ] ;  /* 0x00000000fffff984 */ /* 0x000fe20000000800 */
[----:B------:R2:W-:Y:S06]  /*26f0*/  MEMBAR.ALL.CTA ;  /* 0x0000000000007992 */ /* 0x0005ec0000008000 */
[----:B--2---:R-:W2:Y:S01]  /*2700*/  FENCE.VIEW.ASYNC.S ;  /* 0x00000000000073c6 */ /* 0x004ea20000000000 */
[----:B------:R-:W-:Y:S01]  /*2710*/  SEL R11, R11, RZ, P1 ;  /* 0x000000ff0b0b7207 */ /* 0x000fe20000800000 */
[----:B--2---:R2:W-:Y:S01]  /*2720*/  SYNCS.ARRIVE.TRANS64.RED.A1T0 RZ, [R0+URZ], RZ ;  /* 0x000000ff00ff79a7 */ /* 0x0045e200081004ff */
[----:B-1----:R-:W-:-:S02]  /*2730*/  LOP3.LUT P3, RZ, R6, 0x1, RZ, 0xc0, !PT ;  /* 0x0000000106ff7812 */ /* 0x002fc4000786c0ff */
[----:B------:R-:W-:-:S04]  /*2740*/  SEL R4, RZ, 0x1, P1 ;  /* 0x00000001ff047807 */ /* 0x000fc80000800000 */
[----:B------:R-:W-:Y:S02]  /*2750*/  LOP3.LUT R10, R10, R4, RZ, 0x3c, !PT ;  /* 0x000000040a0a7212 */ /* 0x000fe400078e3cff */
[----:B--2---:R-:W-:-:S04]  /*2760*/  SEL R0, RZ, 0x1, P0 ;  /* 0x00000001ff007807 */ /* 0x004fc80000000000 */
[----:B------:R-:W-:Y:S01]  /*2770*/  LOP3.LUT R9, R9, R0, RZ, 0x3c, !PT ;  /* 0x0000000009097212 */ /* 0x000fe200078e3cff */
[----:B------:R-:W-:Y:S06]  /*2780*/  @P3 BRA `(.L_x_42) ;  /* 0xfffffffc002c3947 */ /* 0x000fec000383ffff */
[----:B------:R-:W-:Y:S01]  /*2790*/  ULEA UR5, UR6, UR37, 0x3 ;  /* 0x0000002506057291 */ /* 0x000fe2000f8e18ff */
[----:B------:R-:W-:-:S08]  /*27a0*/  SHF.L.U32 R2, R12, 0x1f, RZ ;  /* 0x0000001f0c027819 */ /* 0x000fd000000006ff */
[----:B------:R-:W1:Y:S02]  /*27b0*/  SYNCS.PHASECHK.TRANS64 P0, [UR5+0x70], R2 ;  /* 0x00007002ff0075a7 */ /* 0x000e640008001005 */
[----:B-1----:R-:W-:Y:S05]  /*27c0*/  @P0 BRA `(.L_x_43) ;  /* 0x0000000000080947 */ /* 0x002fea0003800000 */
[----:B------:R-:W1:Y:S02]  /*27d0*/  SYNCS.PHASECHK.TRANS64.TRYWAIT P0, [UR5+0x70], R2 ;  /* 0x00007002ff0075a7 */ /* 0x000e640008001105 */
[----:B-1----:R-:W-:Y:S05]  /*27e0*/  @!P0 BRA `(.L_x_44) ;  /* 0x0000004c00788947 */ /* 0x002fea0003800000 */
.L_x_43:
[----:B------:R-:W-:-:S04]  /*27f0*/  UIADD3 UR4, UPT, UPT, UR6, 0x1, URZ ;  /* 0x0000000106047890 */ /* 0x000fc8000fffe0ff */
[----:B------:R-:W-:-:S04]  /*2800*/  UISETP.NE.AND UP0, UPT, UR4, 0x2, UPT ;  /* 0x000000020400788c */ /* 0x000fc8000bf05270 */
[----:B------:R-:W-:Y:S02]  /*2810*/  USEL UR7, URZ, 0x1, UP0 ;  /* 0x00000001ff077887 */ /* 0x000fe40008000000 */
[----:B------:R-:W-:-:S04]  /*2820*/  USEL UR4, UR4, URZ, UP0 ;  /* 0x000000ff04047287 */ /* 0x000fc80008000000 */
[----:B------:R-:W-:Y:S01]  /*2830*/  ULEA UR4, UR4, UR37, 0x3 ;  /* 0x0000002504047291 */ /* 0x000fe2000f8e18ff */
[----:B-1----:R-:W-:-:S04]  /*2840*/  LOP3.LUT R2, R12, UR7, RZ, 0x3c, !PT ;  /* 0x000000070c027c12 */ /* 0x002fc8000f8e3cff */
[----:B------:R-:W-:-:S04]  /*2850*/  SHF.L.U32 R0, R2, 0x1f, RZ ;  /* 0x0000001f02007819 */ /* 0x000fc800000006ff */
[----:B------:R-:W1:Y:S02]  /*2860*/  SYNCS.PHASECHK.TRANS64 P0, [UR4+0x70], R0 ;  /* 0x00007000ff0075a7 */ /* 0x000e640008001004 */
[----:B-1----:R-:W-:Y:S05]  /*2870*/  @P0 EXIT ;  /* 0x000000000000094d */ /* 0x002fea0003800000 */
[----:B------:R-:W-:Y:S02]  /*2880*/  SHF.L.U32 R2, R2, 0x1f, RZ ;  /* 0x0000001f02027819 */ /* 0x000fe400000006ff */
[----:B------:R-:W-:-:S07]  /*2890*/  MOV R0, UR4 ;  /* 0x0000000400007c02 */ /* 0x000fce0008000f00 */
.L_x_45:
[----:B-1----:R1:W2:Y:S02]  /*28a0*/  SYNCS.PHASECHK.TRANS64.TRYWAIT P0, [R0+URZ+0x70], R2 ;  /* 0x00007002000075a7 */ /* 0x0022a400080011ff */
[----:B--2---:R-:W-:Y:S05]  /*28b0*/  @!P0 NANOSLEEP.SYNCS 0x989680 ;  /* 0x009896800000895d */ /* 0x004fea0003900000 */
[----:B------:R-:W2:Y:S02]  /*28c0*/  @!P0 SYNCS.PHASECHK.TRANS64 P0, [R0+URZ+0x70], R2 ;  /* 0x00007002000085a7 */ /* 0x000ea400080010ff */
[----:B--2---:R-:W-:Y:S05]  /*28d0*/  @P0 EXIT ;  /* 0x000000000000094d */ /* 0x004fea0003800000 */
[----:B------:R-:W-:Y:S05]  /*28e0*/  BRA `(.L_x_45) ;  /* 0xfffffffc00ec7947 */ /* 0x000fea000383ffff */
.L_x_38:
[----:B------:R-:W-:-:S09]  /*28f0*/  UISETP.NE.AND UP1, UPT, UR8, URZ, UPT ;  /* 0x000000ff0800728c */ /* 0x000fd2000bf25270 */
[----:B------:R-:W-:Y:S05]  /*2900*/  BRA.U UP1, `(.L_x_46) ;  /* 0x0000000d01b47547 */ /* 0x000fea000b800000 */
[----:B------:R-:W-:Y:S01]  /*2910*/  UMOV UR4, 0x40 ;  /* 0x0000004000047882 */ /* 0x000fe20000000000 */
[----:B------:R-:W-:Y:S01]  /*2920*/  NOP ;  /* 0x0000000000007918 */ /* 0x000fe20000000000 */
[----:B------:R-:W-:Y:S01]  /*2930*/  ULEA UR4, UR37, UR4, 0x18 ;  /* 0x0000000425047291 */ /* 0x000fe2000f8ec0ff */
[----:B------:R-:W-:Y:S02]  /*2940*/  UMOV UR5, 0x400 ;  /* 0x0000040000057882 */ /* 0x000fe40000000000 */
[----:B------:R-:W-:-:S06]  /*2950*/  ULEA UR37, UR37, UR5, 0x18 ;  /* 0x0000000525257291 */ /* 0x000fcc000f8ec0ff */
[----:B------:R-:W1:Y:S02]  /*2960*/  LDS.U8 R0, [UR4+0x1c] ;  /* 0x00001c04ff007984 */ /* 0x000e640008000000 */
[----:B-1----:R-:W-:-:S13]  /*2970*/  ISETP.NE.AND P0, PT, R0, RZ, PT ;  /* 0x000000ff0000720c */ /* 0x002fda0003f05270 */
[----:B------:R-:W-:Y:S05]  /*2980*/  @P0 BRA `(.L_x_47) ;  /* 0x0000000000580947 */ /* 0x000fea0003800000 */
[----:B------:R-:W-:-:S13]  /*2990*/  ELECT P0, URZ, PT ;  /* 0x0000000000ff782f */ /* 0x000fda0003800000 */
[----:B------:R-:W-:Y:S05]  /*29a0*/  @!P0 BRA `(.L_x_48) ;  /* 0x0000000000608947 */ /* 0x000fea0003800000 */
[----:B------:R-:W-:Y:S01]  /*29b0*/  UMOV UR5, 0x10 ;  /* 0x0000001000057882 */ /* 0x000fe20000000000 */
[----:B------:R-:W-:Y:S01]  /*29c0*/  HFMA2 R0, -RZ, RZ, 0, 5.9604644775390625e-08 ;  /* 0x00000001ff007431 */ /* 0x000fe200000001ff */
[----:B------:R-:W-:-:S03]  /*29d0*/  MOV R2, 0xffff ;  /* 0x0000ffff00027802 */ /* 0x000fc60000000f00 */
[----:B------:R-:W-:Y:S04]  /*29e0*/  DEPBAR.LE SB1, 0x36 ;  /* 0x00009d800000791a */ /* 0x000fe80000000000 */
[----:B------:R-:W1:Y:S02]  /*29f0*/  UTCATOMSWS.FIND_AND_SET.ALIGN UP0, UR5, UR5 ;  /* 0x00000005000575e3 */ /* 0x000e640008000800 */
[----:B-1----:R-:W-:Y:S01]  /*2a00*/  MOV R3, UR5 ;  /* 0x0000000500037c02 */ /* 0x002fe20008000f00 */
[----:B------:R-:W-:Y:S06]  /*2a10*/  BRA.U UP0, `(.L_x_49) ;  /* 0x0000000100187547 */ /* 0x000fec000b800000 */
.L_x_50:
[----:B------:R-:W-:Y:S05]  /*2a20*/  NANOSLEEP 0x64 ;  /* 0x000000640000795d */ /* 0x000fea0003800000 */
[----:B------:R-:W-:-:S05]  /*2a30*/  UMOV UR5, 0x10 ;  /* 0x0000001000057882 */ /* 0x000fca0000000000 */
[----:B------:R-:W-:Y:S04]  /*2a40*/  DEPBAR.LE SB1, 0x36 ;  /* 0x00009d800000791a */ /* 0x000fe80000000000 */
[----:B------:R-:W1:Y:S02]  /*2a50*/  UTCATOMSWS.FIND_AND_SET.ALIGN UP0, UR5, UR5 ;  /* 0x00000005000575e3 */ /* 0x000e640008000800 */
[----:B-1----:R-:W-:Y:S01]  /*2a60*/  MOV R3, UR5 ;  /* 0x0000000500037c02 */ /* 0x002fe20008000f00 */
[----:B------:R-:W-:Y:S05]  /*2a70*/  BRA.U !UP0, `(.L_x_50) ;  /* 0xfffffffd08e87547 */ /* 0x000fea000b83ffff */
.L_x_49:
[-C--:B------:R-:W-:Y:S02]  /*2a80*/  SHF.L.U32 R2, R2, R3.reuse, RZ ;  /* 0x0000000302027219 */ /* 0x080fe400000006ff */
[----:B------:R-:W-:Y:S01]  /*2a90*/  SHF.L.U32 R0, R0, R3, RZ ;  /* 0x0000000300007219 */ /* 0x000fe200000006ff */
[----:B------:R-:W-:Y:S02]  /*2aa0*/  IMAD.SHL.U32 R3, R3, 0x20, RZ ;  /* 0x0000002003037824 */ /* 0x000fe400078e00ff */
[----:B------:R1:W-:Y:S04]  /*2ab0*/  ATOMS.OR RZ, [UR4+0x14], R2 ;  /* 0x00001402ffff798c */ /* 0x0003e8000b000004 */
[----:B------:R1:W-:Y:S04]  /*2ac0*/  ATOMS.OR RZ, [UR4+0x18], R0 ;  /* 0x00001800ffff798c */ /* 0x0003e8000b000004 */
[----:B------:R1:W-:Y:S01]  /*2ad0*/  STS [UR37+0x110], R3 ;  /* 0x00011003ff007988 */ /* 0x0003e20008000825 */
[----:B------:R-:W-:Y:S05]  /*2ae0*/  BRA `(.L_x_48) ;  /* 0x0000000000107947 */ /* 0x000fea0003800000 */
.L_x_47:
[----:B------:R-:W-:Y:S02]  /*2af0*/  MOV R0, 0xffffffff ;  /* 0xffffffff00007802 */ /* 0x000fe40000000f00 */
[----:B------:R-:W-:-:S03]  /*2b00*/  MOV R2, 0x2b30 ;  /* 0x00002b3000027802 */ /* 0x000fc60000000f00 */
[----:B------:R1:W-:Y:S04]  /*2b10*/  STS [UR37+0x110], R0 ;  /* 0x00011000ff007988 */ /* 0x0003e80008000825 */
[----:B-1-3-5:R-:W-:Y:S05]  /*2b20*/  CALL.REL.NOINC `($__internal_1_$__cuda_sm10x_tcgen05_guardrail_trap_phase_invalid_during_alloc) ;  /* 0x00000050004c7944 */ /* 0x02afea0003c00000 */
.L_x_48:
[----:B------:R-:W-:Y:S05]  /*2b30*/  WARPSYNC.ALL ;  /* 0x0000000000007948 */ /* 0x000fea0003800000 */
[----:B------:R-:W2:Y:S01]  /*2b40*/  S2UR UR5, SR_CgaCtaId ;  /* 0x00000000000579c3 */ /* 0x000ea20000008800 */
[----:B------:R-:W-:Y:S01]  /*2b50*/  UMOV UR4, 0x400 ;  /* 0x0000040000047882 */ /* 0x000fe20000000000 */
[----:B------:R-:W-:-:S06]  /*2b60*/  NOP ;  /* 0x0000000000007918 */ /* 0x000fcc0000000000 */
[----:B------:R-:W-:Y:S06]  /*2b70*/  BAR.ARV 0x6, 0xa0 ;  /* 0x0182800000007b1d */ /* 0x000fec0000002000 */
[----:B------:R-:W4:Y:S01]  /*2b80*/  LDCU UR7, c[0x0][0x38c] ;  /* 0x00007180ff0777ac */ /* 0x000f220008000800 */
[----:B------:R-:W-:Y:S01]  /*2b90*/  IMAD.MOV.U32 R11, RZ, RZ, 0x1 ;  /* 0x00000001ff0b7424 */ /* 0x000fe200078e00ff */
[----:B------:R-:W-:Y:S01]  /*2ba0*/  CS2R R8, SRZ ;  /* 0x0000000000087805 */ /* 0x000fe2000001ff00 */
[----:B------:R-:W-:Y:S01]  /*2bb0*/  IMAD.MOV.U32 R10, RZ, RZ, RZ ;  /* 0x000000ffff0a7224 */ /* 0x000fe200078e00ff */
[----:B------:R-:W3:Y:S01]  /*2bc0*/  LDCU UR6, c[0x0][0x38c] ;  /* 0x00007180ff0677ac */ /* 0x000ee20008000800 */
[----:B------:R-:W-:Y:S01]  /*2bd0*/  UMOV UR15, URZ ;  /* 0x000000ff000f7c82 */ /* 0x000fe20008000000 */
[----:B------:R-:W-:Y:S01]  /*2be0*/  UMOV UR14, URZ ;  /* 0x000000ff000e7c82 */ /* 0x000fe20008000000 */
[----:B--2---:R-:W-:Y:S01]  /*2bf0*/  ULEA UR5, UR5, UR4, 0x18 ;  /* 0x0000000405057291 */ /* 0x004fe2000f8ec0ff */
[----:B------:R-:W-:Y:S01]  /*2c00*/  UMOV UR24, 0x0 ;  /* 0x0000000000187882 */ /* 0x000fe20000000000 */
[----:B------:R-:W-:-:S02]  /*2c10*/  UMOV UR25, 0x8100010 ;  /* 0x0810001000197882 */ /* 0x000fc40000000000 */
[----:B------:R-:W-:Y:S02]  /*2c20*/  UIADD3 UR10, UPT, UPT, UR5, 0x6400, URZ ;  /* 0x00006400050a7890 */ /* 0x000fe4000fffe0ff */
[----:B------:R-:W-:Y:S02]  /*2c30*/  UIADD3 UR11, UPT, UPT, UR5, 0xe400, URZ ;  /* 0x0000e400050b7890 */ /* 0x000fe4000fffe0ff */
[----:B----4-:R-:W-:Y:S01]  /*2c40*/  UIADD3 UR7, UPT, UPT, UR7, 0x3f, URZ ;  /* 0x0000003f07077890 */ /* 0x010fe2000fffe0ff */
[----:B-1----:R-:W1:Y:S01]  /*2c50*/  LDS R0, [UR5+0x110] ;  /* 0x00011005ff007984 */ /* 0x002e620008000800 */
[----:B------:R-:W-:Y:S02]  /*2c60*/  USHF.R.U32.HI UR10, URZ, 0x4, UR10 ;  /* 0x00000004ff0a7899 */ /* 0x000fe4000801160a */
[----:B------:R-:W-:Y:S02]  /*2c70*/  USHF.R.S32.HI UR4, URZ, 0x1f, UR7 ;  /* 0x0000001fff047899 */ /* 0x000fe40008011407 */
[----:B------:R-:W-:-:S02]  /*2c80*/  USHF.R.U32.HI UR11, URZ, 0x4, UR11 ;  /* 0x00000004ff0b7899 */ /* 0x000fc4000801160b */
[----:B------:R-:W-:Y:S02]  /*2c90*/  ULEA.HI UR4, UR4, UR7, URZ, 0x6 ;  /* 0x0000000704047291 */ /* 0x000fe4000f8f30ff */
[----:B------:R-:W-:Y:S02]  /*2ca0*/  ULOP3.LUT UR10, UR10, 0x3fff, URZ, 0xc0, !UPT ;  /* 0x00003fff0a0a7892 */ /* 0x000fe4000f8ec0ff */
[----:B------:R-:W-:Y:S02]  /*2cb0*/  USHF.R.S32.HI UR4, URZ, 0x6, UR4 ;  /* 0x00000006ff047899 */ /* 0x000fe40008011404 */
[----:B------:R-:W-:Y:S02]  /*2cc0*/  ULOP3.LUT UR11, UR11, 0x3fff, URZ, 0xc0, !UPT ;  /* 0x00003fff0b0b7892 */ /* 0x000fe4000f8ec0ff */
[----:B------:R-:W-:Y:S01]  /*2cd0*/  UISETP.LT.AND UP0, UPT, UR4, 0x1, UPT ;  /* 0x000000010400788c */ /* 0x000fe2000bf01270 */
[----:B------:R-:W-:Y:S01]  /*2ce0*/  UMOV UR22, 0x0 ;  /* 0x0000000000167882 */ /* 0x000fe20000000000 */
[----:B------:R-:W-:-:S02]  /*2cf0*/  UMOV UR23, 0x8100010 ;  /* 0x0810001000177882 */ /* 0x000fc40000000000 */
[----:B------:R-:W-:Y:S02]  /*2d00*/  USEL UR9, UR4, 0x1, !UP0 ;  /* 0x0000000104097887 */ /* 0x000fe4000c000000 */
[----:B------:R-:W-:Y:S02]  /*2d10*/  ULOP3.LUT UR10, UR10, 0x10000, URZ, 0xfc, !UPT ;  /* 0x000100000a0a7892 */ /* 0x000fe4000f8efcff */
[----:B------:R-:W-:Y:S02]  /*2d20*/  ULOP3.LUT UR11, UR11, 0x10000, URZ, 0xfc, !UPT ;  /* 0x000100000b0b7892 */ /* 0x000fe4000f8efcff */
[----:B------:R-:W-:Y:S02]  /*2d30*/  UIADD3 UR9, UPT, UPT, -UR9, URZ, URZ ;  /* 0x000000ff09097290 */ /* 0x000fe4000fffe1ff */
[----:B---3--:R-:W-:Y:S01]  /*2d40*/  UISETP.GE.AND UP3, UPT, UR6, 0x1, UPT ;  /* 0x000000010600788c */ /* 0x008fe2000bf66270 */
[----:B------:R-:W-:Y:S01]  /*2d50*/  UMOV UR20, 0x0 ;  /* 0x0000000000147882 */ /* 0x000fe20000000000 */
[----:B------:R-:W-:Y:S01]  /*2d60*/  UMOV UR21, 0x8100010 ;  /* 0x0810001000157882 */ /* 0x000fe20000000000 */
[----:B------:R-:W-:Y:S01]  /*2d70*/  UMOV UR18, 0x0 ;  /* 0x0000000000127882 */ /* 0x000fe20000000000 */
[----:B------:R-:W-:Y:S01]  /*2d80*/  UMOV UR19, 0x8100010 ;  /* 0x0810001000137882 */ /* 0x000fe20000000000 */
[----:B-1----:R-:W-:-:S15]  /*2d90*/  R2UR UR16, R0 ;  /* 0x00000000001072ca */ /* 0x002fde00000e0000 */
.L_x_57:
[----:B------:R-:W-:Y:S02]  /*2da0*/  LEA R0, R10, UR5, 0x3 ;  /* 0x000000050a007c11 */ /* 0x000fe4000f8e18ff */
[----:B------:R-:W-:Y:S02]  /*2db0*/  SHF.L.U32 R2, R9, 0x1f, RZ ;  /* 0x0000001f09027819 */ /* 0x000fe400000006ff */
[----:B------:R-:W-:Y:S01]  /*2dc0*/  PLOP3.LUT P0, PT, PT, PT, UP3, 0x80, 0x8 ;  /* 0x000000000008781c */ /* 0x000fe20003f0f038 */
[----:B------:R-:W-:Y:S01]  /*2dd0*/  VIADD R3, R0, 0x70 ;  /* 0x0000007000037836 */ /* 0x000fe20000000000 */
[----:B-1----:R-:W1:Y:S02]  /*2de0*/  SYNCS.PHASECHK.TRANS64.TRYWAIT P1, [R0+URZ+0x60], R2 ;  /* 0x00006002000075a7 */ /* 0x002e6400080211ff */
[----:B-1-3--:R-:W-:Y:S09]  /*2df0*/  @!P1 BRA `(.L_x_51) ;  /* 0x00000048000c9947 */ /* 0x00aff20003800000 */
.L_x_124:
[----:B------:R-:W-:Y:S01]  /*2e00*/  LEA R4, R10, UR5, 0x4 ;  /* 0x000000050a047c11 */ /* 0x000fe2000f8e20ff */
[----:B------:R-:W-:Y:S01]  /*2e10*/  @UP3 ULEA UR6, UR14, UR5, 0x3 ;  /* 0x000000050e063291 */ /* 0x000fe2000f8e18ff */
[----:B------:R-:W-:Y:S01]  /*2e20*/  PLOP3.LUT P2, PT, PT, PT, PT, 0x80, 0x8 ;  /* 0x000000000008781c */ /* 0x000fe20003f4f070 */
[----:B------:R-:W-:Y:S01]  /*2e30*/  ULEA UR7, UR15, UR5, 0x3 ;  /* 0x000000050f077291 */ /* 0x000fe2000f8e18ff */
[----:B------:R-:W-:Y:S01]  /*2e40*/  PRMT R3, RZ, 0x654, R3 ;  /* 0x00000654ff037816 */ /* 0x000fe20000000003 */
[----:B------:R-:W-:Y:S01]  /*2e50*/  ULEA UR8, UR15, UR16, 0x6 ;  /* 0x000000100f087291 */ /* 0x000fe2000f8e30ff */
[----:B------:R-:W2:Y:S01]  /*2e60*/  LDS.128 R4, [R4+0xf0] ;  /* 0x0000f00004047984 */ /* 0x000ea20000000c00 */
[----:B-1----:R-:W-:Y:S02]  /*2e70*/  @P0 SHF.L.U32 R2, R8, 0x1f, RZ ;  /* 0x0000001f08020819 */ /* 0x002fe400000006ff */
[----:B------:R-:W-:Y:S01]  /*2e80*/  SHF.L.U32 R0, R11, 0x1f, RZ ;  /* 0x0000001f0b007819 */ /* 0x000fe200000006ff */
[----:B------:R-:W-:Y:S01]  /*2e90*/  @!PT LDS RZ, [RZ] ;  /* 0x00000000fffff984 */ /* 0x000fe20000000800 */
[----:B------:R-:W-:Y:S01]  /*2ea0*/  @!PT LDS RZ, [RZ] ;  /* 0x00000000fffff984 */ /* 0x000fe20000000800 */
[----:B------:R-:W-:Y:S01]  /*2eb0*/  @!PT LDS RZ, [RZ] ;  /* 0x00000000fffff984 */ /* 0x000fe20000000800 */
[----:B------:R-:W-:Y:S01]  /*2ec0*/  @!PT LDS RZ, [RZ] ;  /* 0x00000000fffff984 */ /* 0x000fe20000000800 */
[----:B------:R1:W-:Y:S06]  /*2ed0*/  MEMBAR.ALL.CTA ;  /* 0x0000000000007992 */ /* 0x0003ec0000008000 */
[----:B-1----:R-:W1:Y:S02]  /*2ee0*/  FENCE.VIEW.ASYNC.S ;  /* 0x00000000000073c6 */ /* 0x002e640000000000 */
[----:B-1----:R1:W-:Y:S01]  /*2ef0*/  SYNCS.ARRIVE.TRANS64.RED.A1T0 RZ, [R3+URZ], RZ ;  /* 0x000000ff03ff79a7 */ /* 0x0023e200081004ff */
[----:B------:R1:W3:Y:S01]  /*2f00*/  @P0 SYNCS.PHASECHK.TRANS64.TRYWAIT P2, [UR6], R2 ;  /* 0x00000002ff0005a7 */ /* 0x0002e20008041106 */
[----:B--2---:R-:W-:Y:S01]  /*2f10*/  LOP3.LUT P1, RZ, R6, 0x1, RZ, 0xc0, !PT ;  /* 0x0000000106ff7812 */ /* 0x004fe2000782c0ff */
[----:B------:R-:W2:Y:S02]  /*2f20*/  SYNCS.PHASECHK.TRANS64.TRYWAIT P0, [UR7+0xa0], R0 ;  /* 0x0000a000ff0075a7 */ /* 0x000ea40008001107 */
[----:B-123--:R-:W-:Y:S10]  /*2f30*/  @!P0 BRA `(.L_x_52) ;  /* 0x0000004400d08947 */ /* 0x00eff40003800000 */
.L_x_126:
[----:B------:R-:W-:Y:S01]  /*2f40*/  IADD3 R10, PT, PT, R10, 0x1, RZ ;  /* 0x000000010a0a7810 */ /* 0x000fe20007ffe0ff */
[----:B------:R-:W-:Y:S06]  /*2f50*/  BRA.U !UP3, `(.L_x_53) ;  /* 0x000000010bc07547 */ /* 0x000fec000b800000 */
[----:B------:R-:W-:Y:S01]  /*2f60*/  UPLOP3.LUT UP4, UPT, UPT, UPT, UPT, 0x40, 0x4 ;  /* 0x000000000004789c */ /* 0x000fe20003f8e870 */
[----:B------:R-:W-:Y:S01]  /*2f70*/  UMOV UR13, UR9 ;  /* 0x00000009000d7c82 */ /* 0x000fe20008000000 */
[----:B------:R-:W-:Y:S01]  /*2f80*/  UMOV UR12, UR4 ;  /* 0x00000004000c7c82 */ /* 0x000fe20008000000 */
[----:B------:R-:W-:-:S08]  /*2f90*/  UMOV UR17, UR14 ;  /* 0x0000000e00117c82 */ /* 0x000fd00008000000 */
.L_x_56:
[----:B------:R-:W-:Y:S02]  /*2fa0*/  UIADD3 UR13, UPT, UPT, UR13, 0x1, URZ ;  /* 0x000000010d0d7890 */ /* 0x000fe4000fffe0ff */
[----:B--2---:R-:W-:Y:S02]  /*2fb0*/  ULEA UR6, UR17, UR5, 0x3 ;  /* 0x0000000511067291 */ /* 0x004fe4000f8e18ff */
[----:B------:R-:W-:Y:S01]  /*2fc0*/  UISETP.NE.AND UP0, UPT, UR13, URZ, UPT ;  /* 0x000000ff0d00728c */ /* 0x000fe2000bf05270 */
[----:B---3--:R-:W-:Y:S10]  /*2fd0*/  @P2 BRA `(.L_x_54) ;  /* 0x00000000000c2947 */ /* 0x008ff40003800000 */
[----:B-1----:R-:W-:Y:S04]  /*2fe0*/  SHF.L.U32 R2, R8, 0x1f, RZ ;  /* 0x0000001f08027819 */ /* 0x002fe800000006ff */
[----:B------:R-:W1:Y:S02]  /*2ff0*/  SYNCS.PHASECHK.TRANS64.TRYWAIT P0, [UR6], R2 ;  /* 0x00000002ff0075a7 */ /* 0x000e640008001106 */
[----:B-1----:R-:W-:Y:S05]  /*3000*/  @!P0 BRA `(.L_x_55) ;  /* 0x0000004400b48947 */ /* 0x002fea0003800000 */
.L_x_54:
[----:B------:R-:W-:Y:S01]  /*3010*/  UISETP.NE.AND UP1, UPT, UR12, 0x1, UPT ;  /* 0x000000010c00788c */ /* 0x000fe2000bf25270 */
[----:B------:R-:W-:Y:S01]  /*3020*/  PLOP3.LUT P2, PT, PT, PT, PT, 0x80, 0x8 ;  /* 0x000000000008781c */ /* 0x000fe20003f4f070 */
[----:B------:R-:W-:Y:S02]  /*3030*/  UIADD3 UR14, UPT, UPT, UR17, 0x1, URZ ;  /* 0x00000001110e7890 */ /* 0x000fe4000fffe0ff */
[----:B------:R-:W-:Y:S02]  /*3040*/  ULEA UR28, UR17, UR11, 0x9 ;  /* 0x0000000b111c7291 */ /* 0x000fe4000f8e48ff */
[----:B------:R-:W-:Y:S01]  /*3050*/  UISETP.NE.AND UP2, UPT, UR14, 0x2, UPT ;  /* 0x000000020e00788c */ /* 0x000fe2000bf45270 */
[----:B------:R-:W-:Y:S01]  /*3060*/  PLOP3.LUT P0, PT, PT, PT, UP1, 0x80, 0x8 ;  /* 0x000000000008781c */ /* 0x000fe20003f0f018 */
[----:B------:R-:W-:Y:S02]  /*3070*/  UIADD3 UR40, UPT, UPT, UR28, 0x2, URZ ;  /* 0x000000021c287890 */ /* 0x000fe4000fffe0ff */
[----:B------:R-:W-:Y:S02]  /*3080*/  USEL UR27, URZ, 0x1, UP2 ;  /* 0x00000001ff1b7887 */ /* 0x000fe40009000000 */
[----:B------:R-:W-:Y:S02]  /*3090*/  USEL UR14, UR14, URZ, UP2 ;  /* 0x000000ff0e0e7287 */ /* 0x000fe40009000000 */
[----:B------:R-:W-:Y:S02]  /*30a0*/  UIADD3 UR36, UPT, UPT, UR28, 0x4, URZ ;  /* 0x000000041c247890 */ /* 0x000fe4000fffe0ff */
[----:B------:R-:W-:Y:S01]  /*30b0*/  @UP1 ULEA UR26, UR14, UR5, 0x3 ;  /* 0x000000050e1a1291 */ /* 0x000fe2000f8e18ff */
[----:B------:R-:W-:Y:S01]  /*30c0*/  LOP3.LUT R8, R8, UR27, RZ, 0x3c, !PT ;  /* 0x0000001b08087c12 */ /* 0x000fe2000f8e3cff */
[----:B------:R-:W-:Y:S02]  /*30d0*/  UIADD3 UR32, UPT, UPT, UR28, 0x6, URZ ;  /* 0x000000061c207890 */ /* 0x000fe4000fffe0ff */
[----:B------:R-:W-:Y:S01]  /*30e0*/  UIADD3 UR6, UPT, UPT, UR6, 0x10, URZ ;  /* 0x0000001006067890 */ /* 0x000fe2000fffe0ff */
[----:B-1----:R-:W-:Y:S01]  /*30f0*/  @P0 SHF.L.U32 R0, R8, 0x1f, RZ ;  /* 0x0000001f08000819 */ /* 0x002fe200000006ff */
[----:B------:R-:W-:Y:S01]  /*3100*/  UIADD3 UR12, UPT, UPT, UR12, -0x1, URZ ;  /* 0xffffffff0c0c7890 */ /* 0x000fe2000fffe0ff */
[----:B------:R-:W-:Y:S02]  /*3110*/  UMOV UR29, 0x40004040 ;  /* 0x40004040001d7882 */ /* 0x000fe40000000000 */
[----:B------:R2:W3:Y:S01]  /*3120*/  @P0 SYNCS.PHASECHK.TRANS64.TRYWAIT P2, [UR26], R0 ;  /* 0x00000000ff0005a7 */ /* 0x0004e2000804111a */
[----:B------:R-:W-:Y:S01]  /*3130*/  ULEA UR26, UR17, UR10, 0xa ;  /* 0x0000000a111a7291 */ /* 0x000fe2000f8e50ff */
[----:B------:R-:W-:Y:S01]  /*3140*/  UMOV UR27, 0x40004040 ;  /* 0x40004040001b7882 */ /* 0x000fe20000000000 */
[----:B------:R-:W-:Y:S02]  /*3150*/  UMOV UR41, 0x40004040 ;  /* 0x4000404000297882 */ /* 0x000fe40000000000 */
[----:B------:R-:W-:Y:S02]  /*3160*/  UIADD3 UR38, UPT, UPT, UR26, 0x2, URZ ;  /* 0x000000021a267890 */ /* 0x000fe4000fffe0ff */
[----:B------:R-:W-:Y:S02]  /*3170*/  UIADD3 UR34, UPT, UPT, UR26, 0x4, URZ ;  /* 0x000000041a227890 */ /* 0x000fe4000fffe0ff */
[----:B------:R-:W-:Y:S01]  /*3180*/  UIADD3 UR30, UPT, UPT, UR26, 0x6, URZ ;  /* 0x000000061a1e7890 */ /* 0x000fe2000fffe0ff */
[----:B------:R2:W-:Y:S01]  /*3190*/  UTCHMMA gdesc[UR26], gdesc[UR28], tmem[UR8], tmem[UR24], idesc[UR25], UP4 ;  /* 0x00ff181c1a0075ea */ /* 0x0005e2000a000008 */
[----:B------:R-:W-:Y:S01]  /*31a0*/  UPLOP3.LUT UP4, UPT, UPT, UPT, UPT, 0x80, 0x8 ;  /* 0x000000000008789c */ /* 0x000fe20003f8f070 */
[----:B------:R-:W-:Y:S01]  /*31b0*/  UMOV UR39, 0x40004040 ;  /* 0x4000404000277882 */ /* 0x000fe20000000000 */
[----:B------:R-:W-:Y:S01]  /*31c0*/  UMOV UR37, 0x40004040 ;  /* 0x4000404000257882 */ /* 0x000fe20000000000 */
[----:B------:R2:W-:Y:S01]  /*31d0*/  UTCHMMA gdesc[UR38], gdesc[UR40], tmem[UR8], tmem[UR22], idesc[UR23], UPT ;  /* 0x00ff1628260075ea */ /* 0x0005e2000b800008 */
[----:B------:R-:W-:Y:S01]  /*31e0*/  UMOV UR35, 0x40004040 ;  /* 0x4000404000237882 */ /* 0x000fe20000000000 */
[----:B------:R-:W-:Y:S01]  /*31f0*/  UMOV UR33, 0x40004040 ;  /* 0x4000404000217882 */ /* 0x000fe20000000000 */
[----:B------:R-:W-:Y:S01]  /*3200*/  UMOV UR31, 0x40004040 ;  /* 0x40004040001f7882 */ /* 0x000fe20000000000 */
[----:B------:R2:W-:Y:S01]  /*3210*/  UTCHMMA gdesc[UR34], gdesc[UR36], tmem[UR8], tmem[UR20], idesc[UR21], UPT ;  /* 0x00ff1424220075ea */ /* 0x0005e2000b800008 */
[----:B------:R2:W-:Y:S01]  /*3220*/  UTCHMMA gdesc[UR30], gdesc[UR32], tmem[UR8], tmem[UR18], idesc[UR19], UPT ;  /* 0x00ff12201e0075ea */ /* 0x0005e2000b800008 */
[----:B------:R2:W-:Y:S01]  /*3230*/  UTCBAR [UR6], URZ ;  /* 0x000000ff060073e9 */ /* 0x0005e200080000ff */
[----:B------:R-:W-:Y:S01]  /*3240*/  UMOV UR17, UR14 ;  /* 0x0000000e00117c82 */ /* 0x000fe20008000000 */
[----:B------:R-:W-:Y:S05]  /*3250*/  BRA.U UP0, `(.L_x_56) ;  /* 0xfffffffd00507547 */ /* 0x000fea000b83ffff */
.L_x_53:
[----:B------:R-:W-:Y:S01]  /*3260*/  UIADD3 UR15, UPT, UPT, UR15, 0x1, URZ ;  /* 0x000000010f0f7890 */ /* 0x000fe2000fffe0ff */
[C---:B------:R-:W-:Y:S01]  /*3270*/  ISETP.NE.AND P0, PT, R10.reuse, 0x2, PT ;  /* 0x000000020a00780c */ /* 0x040fe20003f05270 */
[----:B------:R-:W-:Y:S02]  /*3280*/  UIADD3 UR7, UPT, UPT, UR7, 0x80, URZ ;  /* 0x0000008007077890 */ /* 0x000fe4000fffe0ff */
[----:B------:R-:W-:Y:S01]  /*3290*/  UISETP.NE.AND UP0, UPT, UR15, 0x4, UPT ;  /* 0x000000040f00788c */ /* 0x000fe2000bf05270 */
[----:B-12---:R-:W-:Y:S02]  /*32a0*/  SEL R0, RZ, 0x1, P0 ;  /* 0x00000001ff007807 */ /* 0x006fe40000000000 */
[----:B------:R-:W-:Y:S01]  /*32b0*/  SEL R10, R10, RZ, P0 ;  /* 0x000000ff0a0a7207 */ /* 0x000fe20000000000 */
[----:B------:R-:W-:Y:S01]  /*32c0*/  USEL UR6, URZ, 0x1, UP0 ;  /* 0x00000001ff067887 */ /* 0x000fe20008000000 */
[----:B------:R-:W-:Y:S01]  /*32d0*/  LOP3.LUT R9, R9, R0, RZ, 0x3c, !PT ;  /* 0x0000000009097212 */ /* 0x000fe200078e3cff */
[----:B------:R-:W-:Y:S01]  /*32e0*/  USEL UR15, UR15, URZ, UP0 ;  /* 0x000000ff0f0f7287 */ /* 0x000fe20008000000 */
[----:B------:R1:W-:Y:S03]  /*32f0*/  UTCBAR [UR7], URZ ;  /* 0x000000ff070073e9 */ /* 0x0003e600080000ff */
[----:B------:R-:W-:Y:S01]  /*3300*/  LOP3.LUT R11, R11, UR6, RZ, 0x3c, !PT ;  /* 0x000000060b0b7c12 */ /* 0x000fe2000f8e3cff */
[----:B------:R-:W-:Y:S07]  /*3310*/  @P1 BRA `(.L_x_57) ;  /* 0xfffffff800a01947 */ /* 0x000fee000383ffff */
[----:B------:R-:W2:Y:S01]  /*3320*/  S2UR UR4, SR_CgaCtaId ;  /* 0x00000000000479c3 */ /* 0x000ea20000008800 */
[----:B------:R-:W-:Y:S01]  /*3330*/  ELECT P0, URZ, PT ;  /* 0x0000000000ff782f */ /* 0x000fe20003800000 */
[----:B------:R-:W-:Y:S01]  /*3340*/  IMAD.MOV.U32 R0, RZ, RZ, 0x1 ;  /* 0x00000001ff007424 */ /* 0x000fe200078e00ff */
[----:B------:R-:W-:Y:S01]  /*3350*/  UIADD3 UR5, UPT, UPT, UR5, 0xa0, URZ ;  /* 0x000000a005057890 */ /* 0x000fe2000fffe0ff */
[----:B------:R-:W-:Y:S01]  /*3360*/  SHF.L.U32 R2, R11, 0x1f, RZ ;  /* 0x0000001f0b027819 */ /* 0x000fe200000006ff */
[----:B------:R-:W-:-:S03]  /*3370*/  UMOV UR6, 0x40 ;  /* 0x0000004000067882 */ /* 0x000fc60000000000 */
[----:B------:R-:W-:Y:S01]  /*3380*/  UVIRTCOUNT.DEALLOC.SMPOOL 0x80 ;  /* 0x000000800000784c */ /* 0x000fe20000000000 */
[----:B--2---:R-:W-:Y:S02]  /*3390*/  ULEA UR4, UR4, UR6, 0x18 ;  /* 0x0000000604047291 */ /* 0x004fe4000f8ec0ff */
[----:B------:R-:W-:-:S07]  /*33a0*/  ULEA UR6, UR15, UR5, 0x3 ;  /* 0x000000050f067291 */ /* 0x000fce000f8e18ff */
[----:B------:R2:W-:Y:S02]  /*33b0*/  @P0 STS.U8 [UR4+0x1c], R0 ;  /* 0x00001c00ff000988 */ /* 0x0005e40008000004 */
[----:B------:R-:W4:Y:S02]  /*33c0*/  SYNCS.PHASECHK.TRANS64.TRYWAIT P0, [UR6], R2 ;  /* 0x00000002ff0075a7 */ /* 0x000f240008001106 */
[----:B--2-4-:R-:W-:Y:S05]  /*33d0*/  @!P0 BRA `(.L_x_58) ;  /* 0x0000004000d88947 */ /* 0x014fea0003800000 */
.L_x_129:
[----:B-1----:R-:W-:-:S04]  /*33e0*/  UIADD3 UR7, UPT, UPT, UR15, 0x1, URZ ;  /* 0x000000010f077890 */ /* 0x002fc8000fffe0ff */
[----:B------:R-:W-:-:S04]  /*33f0*/  UISETP.NE.AND UP0, UPT, UR7, 0x4, UPT ;  /* 0x000000040700788c */ /* 0x000fc8000bf05270 */
[----:B------:R-:W-:Y:S02]  /*3400*/  USEL UR8, URZ, 0x1, UP0 ;  /* 0x00000001ff087887 */ /* 0x000fe40008000000 */
[----:B------:R-:W-:-:S04]  /*3410*/  USEL UR7, UR7, URZ, UP0 ;  /* 0x000000ff07077287 */ /* 0x000fc80008000000 */
[----:B------:R-:W-:Y:S01]  /*3420*/  ULEA UR6, UR7, UR5, 0x3 ;  /* 0x0000000507067291 */ /* 0x000fe2000f8e18ff */
[----:B--2---:R-:W-:-:S04]  /*3430*/  LOP3.LUT R2, R11, UR8, RZ, 0x3c, !PT ;  /* 0x000000080b027c12 */ /* 0x004fc8000f8e3cff */
[----:B------:R-:W-:-:S04]  /*3440*/  SHF.L.U32 R3, R2, 0x1f, RZ ;  /* 0x0000001f02037819 */ /* 0x000fc800000006ff */
[----:B------:R-:W1:Y:S02]  /*3450*/  SYNCS.PHASECHK.TRANS64.TRYWAIT P0, [UR6], R3 ;  /* 0x00000003ff0075a7 */ /* 0x000e640008001106 */
[----:B-1----:R-:W-:Y:S05]  /*3460*/  @!P0 BRA `(.L_x_59) ;  /* 0x0000004000cc8947 */ /* 0x002fea0003800000 */
.L_x_131:
[----:B------:R-:W-:-:S04]  /*3470*/  UIADD3 UR7, UPT, UPT, UR7, 0x1, URZ ;  /* 0x0000000107077890 */ /* 0x000fc8000fffe0ff */
[----:B------:R-:W-:-:S04]  /*3480*/  UISETP.NE.AND UP0, UPT, UR7, 0x4, UPT ;  /* 0x000000040700788c */ /* 0x000fc8000bf05270 */
[----:B------:R-:W-:Y:S02]  /*3490*/  USEL UR8, URZ, 0x1, UP0 ;  /* 0x00000001ff087887 */ /* 0x000fe40008000000 */
[----:B------:R-:W-:-:S04]  /*34a0*/  USEL UR7, UR7, URZ, UP0 ;  /* 0x000000ff07077287 */ /* 0x000fc80008000000 */
[----:B------:R-:W-:Y:S01]  /*34b0*/  ULEA UR6, UR7, UR5, 0x3 ;  /* 0x0000000507067291 */ /* 0x000fe2000f8e18ff */
[----:B------:R-:W-:-:S04]  /*34c0*/  LOP3.LUT R2, R2, UR8, RZ, 0x3c, !PT ;  /* 0x0000000802027c12 */ /* 0x000fc8000f8e3cff */
[----:B-1----:R-:W-:-:S04]  /*34d0*/  SHF.L.U32 R3, R2, 0x1f, RZ ;  /* 0x0000001f02037819 */ /* 0x002fc800000006ff */
[----:B------:R-:W1:Y:S02]  /*34e0*/  SYNCS.PHASECHK.TRANS64.TRYWAIT P0, [UR6], R3 ;  /* 0x00000003ff0075a7 */ /* 0x000e640008001106 */
[----:B-1----:R-:W-:Y:S05]  /*34f0*/  @!P0 BRA `(.L_x_60) ;  /* 0x0000004000c08947 */ /* 0x002fea0003800000 */
.L_x_133:
[----:B------:R-:W-:-:S04]  /*3500*/  UIADD3 UR7, UPT, UPT, UR7, 0x1, URZ ;  /* 0x0000000107077890 */ /* 0x000fc8000fffe0ff */
[----:B------:R-:W-:-:S04]  /*3510*/  UISETP.NE.AND UP0, UPT, UR7, 0x4, UPT ;  /* 0x000000040700788c */ /* 0x000fc8000bf05270 */
[----:B------:R-:W-:Y:S02]  /*3520*/  USEL UR6, URZ, 0x1, UP0 ;  /* 0x00000001ff067887 */ /* 0x000fe40008000000 */
[----:B------:R-:W-:-:S04]  /*3530*/  USEL UR7, UR7, URZ, UP0 ;  /* 0x000000ff07077287 */ /* 0x000fc80008000000 */
[----:B------:R-:W-:Y:S01]  /*3540*/  ULEA UR7, UR7, UR5, 0x3 ;  /* 0x0000000507077291 */ /* 0x000fe2000f8e18ff */
[----:B------:R-:W-:-:S04]  /*3550*/  LOP3.LUT R2, R2, UR6, RZ, 0x3c, !PT ;  /* 0x0000000602027c12 */ /* 0x000fc8000f8e3cff */
[----:B------:R-:W-:-:S04]  /*3560*/  SHF.L.U32 R2, R2, 0x1f, RZ ;  /* 0x0000001f02027819 */ /* 0x000fc800000006ff */
[----:B------:R-:W2:Y:S02]  /*3570*/  SYNCS.PHASECHK.TRANS64.TRYWAIT P0, [UR7], R2 ;  /* 0x00000002ff0075a7 */ /* 0x000ea40008001107 */
[----:B--2---:R-:W-:Y:S05]  /*3580*/  @!P0 BRA `(.L_x_61) ;  /* 0x0000004000b48947 */ /* 0x004fea0003800000 */
.L_x_135:
[----:B------:R-:W-:Y:S01]  /*3590*/  NOP ;  /* 0x0000000000007918 */ /* 0x000fe20000000000 */
[----:B-1----:R-:W1:Y:S01]  /*35a0*/  LDS R0, [UR4+0x14] ;  /* 0x00001404ff007984 */ /* 0x002e620008000800 */
[----:B------:R-:W-:Y:S01]  /*35b0*/  ULOP3.LUT UR6, UR16, 0xffff, URZ, 0xc0, !UPT ;  /* 0x0000ffff10067892 */ /* 0x000fe2000f8ec0ff */
[----:B------:R-:W-:Y:S01]  /*35c0*/  UMOV UR8, 0xffff ;  /* 0x0000ffff00087882 */ /* 0x000fe20000000000 */
[----:B------:R-:W-:Y:S02]  /*35d0*/  UMOV UR5, 0x1 ;  /* 0x0000000100057882 */ /* 0x000fe40000000000 */
[----:B------:R-:W-:-:S04]  /*35e0*/  USHF.R.U32.HI UR6, URZ, 0x5, UR6 ;  /* 0x00000005ff067899 */ /* 0x000fc80008011606 */
[----:B------:R-:W-:Y:S02]  /*35f0*/  USHF.L.U32 UR8, UR8, UR6, URZ ;  /* 0x0000000608087299 */ /* 0x000fe400080006ff */
[----:B------:R-:W-:-:S04]  /*3600*/  USHF.L.U32 UR5, UR5, UR6, URZ ;  /* 0x0000000605057299 */ /* 0x000fc800080006ff */
[----:B-1----:R-:W-:-:S04]  /*3610*/  LOP3.LUT R0, R0, UR8, RZ, 0xc0, !PT ;  /* 0x0000000800007c12 */ /* 0x002fc8000f8ec0ff */
[----:B------:R-:W-:-:S13]  /*3620*/  ISETP.NE.AND P0, PT, R0, UR8, PT ;  /* 0x0000000800007c0c */ /* 0x000fda000bf05270 */
[----:B------:R-:W-:Y:S05]  /*3630*/  @P0 BRA `(.L_x_62) ;  /* 0x0000000000580947 */ /* 0x000fea0003800000 */
[----:B------:R-:W1:Y:S02]  /*3640*/  LDS R0, [UR4+0x18] ;  /* 0x00001804ff007984 */ /* 0x000e640008000800 */
[----:B-1----:R-:W-:-:S04]  /*3650*/  LOP3.LUT R0, R0, UR5, RZ, 0xc0, !PT ;  /* 0x0000000500007c12 */ /* 0x002fc8000f8ec0ff */
[----:B------:R-:W-:-:S13]  /*3660*/  ISETP.NE.AND P0, PT, R0, UR5, PT ;  /* 0x0000000500007c0c */ /* 0x000fda000bf05270 */
[----:B------:R-:W-:Y:S05]  /*3670*/  @P0 BRA `(.L_x_63) ;  /* 0x00000000003c0947 */ /* 0x000fea0003800000 */
[----:B------:R-:W1:Y:S01]  /*3680*/  S2R R2, SR_LANEID ;  /* 0x0000000000027919 */ /* 0x000e620000000000 */
[----:B------:R-:W-:Y:S01]  /*3690*/  ULOP3.LUT UR8, URZ, UR8, URZ, 0x33, !UPT ;  /* 0x00000008ff087292 */ /* 0x000fe2000f8e33ff */
[----:B------:R-:W-:Y:S02]  /*36a0*/  VOTEU.ANY UR7, UPT, PT ;  /* 0x0000000000077886 */ /* 0x000fe400038e0100 */
[----:B------:R-:W-:-:S03]  /*36b0*/  UFLO.U32 UR7, UR7 ;  /* 0x00000007000772bd */ /* 0x000fc600080e0000 */
[----:B------:R-:W-:-:S04]  /*36c0*/  IMAD.U32 R0, RZ, RZ, UR8 ;  /* 0x00000008ff007e24 */ /* 0x000fc8000f8e00ff */
[----:B------:R2:W4:Y:S02]  /*36d0*/  REDUX UR6, R0 ;  /* 0x00000000000673c4 */ /* 0x0005240000000000 */
[----:B------:R1:W-:Y:S02]  /*36e0*/  UTCATOMSWS.AND URZ, UR8 ;  /* 0x0000000800ff79e3 */ /* 0x0003e40008000000 */
[----:B-1----:R-:W-:Y:S02]  /*36f0*/  ISETP.EQ.U32.AND P0, PT, R2, UR7, PT ;  /* 0x0000000702007c0c */ /* 0x002fe4000bf02070 */
[----:B--2---:R-:W-:Y:S02]  /*3700*/  LOP3.LUT R0, RZ, UR5, RZ, 0x33, !PT ;  /* 0x00000005ff007c12 */ /* 0x004fe4000f8e33ff */
[----:B----4-:R-:W-:Y:S02]  /*3710*/  MOV R2, UR6 ;  /* 0x0000000600027c02 */ /* 0x010fe40008000f00 */
[----:B------:R-:W1:Y:S07]  /*3720*/  REDUX UR5, R0 ;  /* 0x00000000000573c4 */ /* 0x000e6e0000000000 */
[----:B------:R2:W-:Y:S01]  /*3730*/  @P0 ATOMS.AND RZ, [UR4+0x14], R2 ;  /* 0x00001402ffff098c */ /* 0x0005e2000a800004 */
[----:B-1----:R-:W-:-:S05]  /*3740*/  IMAD.U32 R0, RZ, RZ, UR5 ;  /* 0x00000005ff007e24 */ /* 0x002fca000f8e00ff */
[----:B------:R2:W-:Y:S01]  /*3750*/  @P0 ATOMS.AND RZ, [UR4+0x18], R0 ;  /* 0x00001800ffff098c */ /* 0x0005e2000a800004 */
[----:B------:R-:W-:Y:S05]  /*3760*/  BRA `(.L_x_64) ;  /* 0x0000000000147947 */ /* 0x000fea0003800000 */
.L_x_63:
[----:B------:R-:W-:Y:S02]  /*3770*/  MOV R2, 0x3790 ;  /* 0x0000379000027802 */ /* 0x000fe40000000f00 */
[----:B---3-5:R-:W-:Y:S05]  /*3780*/  CALL.REL.NOINC `($__internal_0_$__cuda_sm10x_tcgen05_guardrail_trap_col_being_dealloced_not_returned_by_alloc) ;  /* 0x0000004400287944 */ /* 0x028fea0003c00000 */
[----:B------:R-:W-:Y:S05]  /*3790*/  BRA `(.L_x_64) ;  /* 0x0000000000087947 */ /* 0x000fea0003800000 */
.L_x_62:
[----:B------:R-:W-:Y:S02]  /*37a0*/  MOV R2, 0x37c0 ;  /* 0x000037c000027802 */ /* 0x000fe40000000f00 */
[----:B---3-5:R-:W-:Y:S05]  /*37b0*/  CALL.REL.NOINC `($__internal_2_$__cuda_sm10x_tcgen05_guardrail_trap_unallocated_columns_being_dealloced) ;  /* 0x0000004400347944 */ /* 0x028fea0003c00000 */
.L_x_64:
[----:B------:R-:W-:Y:S01]  /*37c0*/  NOP ;  /* 0x0000000000007918 */ /* 0x000fe20000000000 */
[----:B------:R-:W-:Y:S05]  /*37d0*/  EXIT ;  /* 0x000000000000794d */ /* 0x000fea0003800000 */
.L_x_46:
[----:B------:R-:W-:-:S09]  /*37e0*/  UISETP.NE.OR UP2, UPT, UR8, 0x3, !UP2 ;  /* 0x000000030800788c */ /* 0x000fd2000d745670 */
[----:B------:R-:W-:Y:S05]  /*37f0*/  BRA.U UP2, `(.L_x_65) ;  /* 0x0000000d02b07547 */ /* 0x000fea000b800000 */
[----:B------:R-:W1:Y:S01]  /*3800*/  LDC R0, c[0x0][0xb30] ;  /* 0x0002cc00ff007b82 */ /* 0x000e620000000800 */
[----:B------:R-:W2:Y:S01]  /*3810*/  LDCU.64 UR8, c[0x0][0x888] ;  /* 0x00011100ff0877ac */ /* 0x000ea20008000a00 */
[----:B------:R-:W-:Y:S02]  /*3820*/  HFMA2 R27, -RZ, RZ, 0, 0 ;  /* 0x00000000ff1b7431 */ /* 0x000fe400000001ff */
[----:B------:R-:W-:Y:S01]  /*3830*/  IMAD.MOV.U32 R29, RZ, RZ, 0x1 ;  /* 0x00000001ff1d7424 */ /* 0x000fe200078e00ff */
[----:B------:R-:W-:Y:S01]  /*3840*/  MOV R25, 0x2000 ;  /* 0x0000200000197802 */ /* 0x000fe20000000f00 */
[----:B------:R-:W4:Y:S01]  /*3850*/  LDCU.64 UR4, c[0x0][0x890] ;  /* 0x00011200ff0477ac */ /* 0x000f220008000a00 */
[----:B------:R-:W-:Y:S01]  /*3860*/  IMAD.MOV.U32 R28, RZ, RZ, RZ ;  /* 0x000000ffff1c7224 */ /* 0x000fe200078e00ff */
[----:B------:R-:W3:Y:S01]  /*3870*/  LDC R24, c[0x0][0x370] ;  /* 0x0000dc00ff187b82 */ /* 0x000ee20000000800 */
[----:B------:R-:W-:Y:S01]  /*3880*/  UMOV UR7, 0x400 ;  /* 0x0000040000077882 */ /* 0x000fe20000000000 */
[----:B------:R-:W-:-:S02]  /*3890*/  UPLOP3.LUT UP1, UPT, UPT, UPT, UPT, 0x40, 0x4 ;  /* 0x000000000004789c */ /* 0x000fc40003f2e870 */
[----:B------:R-:W-:Y:S01]  /*38a0*/  ULEA UR7, UR37, UR7, 0x18 ;  /* 0x0000000725077291 */ /* 0x000fe2000f8ec0ff */
[----:B------:R-:W-:-:S03]  /*38b0*/  UMOV UR13, URZ ;  /* 0x000000ff000d7c82 */ /* 0x000fc60008000000 */
[----:B------:R-:W3:Y:S01]  /*38c0*/  LDC R3, c[0x0][0xb0c] ;  /* 0x0002c300ff037b82 */ /* 0x000ee20000000800 */
[----:B--2---:R-:W-:Y:S02]  /*38d0*/  UISETP.NE.U32.AND UP3, UPT, UR8, URZ, UPT ;  /* 0x000000ff0800728c */ /* 0x004fe4000bf65070 */
[----:B----4-:R-:W-:-:S05]  /*38e0*/  UISETP.NE.U32.AND UP4, UPT, UR4, URZ, UPT ;  /* 0x000000ff0400728c */ /* 0x010fca000bf85070 */
[----:B------:R-:W2:Y:S01]  /*38f0*/  LDC R18, c[0x0][0xb20] ;  /* 0x0002c800ff127b82 */ /* 0x000ea20000000800 */
[----:B-1----:R-:W-:Y:S01]  /*3900*/  ISETP.NE.AND P1, PT, R0, 0x1, PT ;  /* 0x000000010000780c */ /* 0x002fe20003f25270 */
[----:B------:R-:W-:Y:S02]  /*3910*/  UISETP.NE.AND.EX UP3, UPT, UR9, URZ, UPT, UP3 ;  /* 0x000000ff0900728c */ /* 0x000fe4000bf65330 */
[----:B------:R-:W-:-:S04]  /*3920*/  UISETP.NE.AND.EX UP4, UPT, UR5, URZ, UPT, UP4 ;  /* 0x000000ff0500728c */ /* 0x000fc8000bf85340 */
[----:B------:R-:W1:Y:S08]  /*3930*/  LDC.64 R30, c[0x0][0x348] ;  /* 0x0000d200ff1e7b82 */ /* 0x000e700000000a00 */
[----:B------:R-:W4:Y:S08]  /*3940*/  LDC.64 R16, c[0x0][0xb10] ;  /* 0x0002c400ff107b82 */ /* 0x000f300000000a00 */
[----:B------:R-:W1:Y:S08]  /*3950*/  LDC.64 R6, c[0x0][0xb18] ;  /* 0x0002c600ff067b82 */ /* 0x000e700000000a00 */
[----:B------:R-:W1:Y:S08]  /*3960*/  LDC.64 R4, c[0x0][0xb28] ;  /* 0x0002ca00ff047b82 */ /* 0x000e700000000a00 */
[----:B--23--:R-:W1:Y:S02]  /*3970*/  LDC R19, c[0x0][0x374] ;  /* 0x0000dd00ff137b82 */ /* 0x00ce640000000800 */
.L_x_74:
[C---:B------:R-:W-:Y:S02]  /*3980*/  LEA R0, R28.reuse, UR7, 0x3 ;  /* 0x000000071c007c11 */ /* 0x040fe4000f8e18ff */
[----:B------:R-:W-:Y:S02]  /*3990*/  SHF.L.U32 R2, R27, 0x1f, RZ ;  /* 0x0000001f1b027819 */ /* 0x000fe400000006ff */
[----:B------:R-:W-:Y:S02]  /*39a0*/  LEA R20, R28, UR7, 0x4 ;  /* 0x000000071c147c11 */ /* 0x000fe4000f8e20ff */
[----:B--2---:R-:W2:Y:S02]  /*39b0*/  SYNCS.PHASECHK.TRANS64.TRYWAIT P0, [R0+URZ+0x60], R2 ;  /* 0x00006002000075a7 */ /* 0x004ea400080011ff */
[----:B--2---:R-:W-:Y:S05]  /*39c0*/  @!P0 BRA `(.L_x_66) ;  /* 0x0000003c00bc8947 */ /* 0x004fea0003800000 */
.L_x_136:
[----:B------:R-:W-:Y:S01]  /*39d0*/  ISETP.GE.AND P0, PT, R40, 0x1, PT ;  /* 0x000000012800780c */ /* 0x000fe20003f06270 */
[----:B------:R-:W3:Y:S01]  /*39e0*/  LDS.128 R20, [R20+0xf0] ;  /* 0x0000f00014147984 */ /* 0x000ee20000000c00 */
[----:B--2---:R-:W-:Y:S01]  /*39f0*/  VIADD R0, R0, 0x70 ;  /* 0x0000007000007836 */ /* 0x004fe20000000000 */
[----:B------:R-:W-:Y:S01]  /*3a00*/  @!PT LDS RZ, [RZ] ;  /* 0x00000000fffff984 */ /* 0x000fe20000000800 */
[----:B------:R-:W-:Y:S01]  /*3a10*/  @!PT LDS RZ, [RZ] ;  /* 0x00000000fffff984 */ /* 0x000fe20000000800 */
[----:B------:R-:W-:Y:S01]  /*3a20*/  @!PT LDS RZ, [RZ] ;  /* 0x00000000fffff984 */ /* 0x000fe20000000800 */
[----:B------:R-:W-:Y:S01]  /*3a30*/  @!PT LDS RZ, [RZ] ;  /* 0x00000000fffff984 */ /* 0x000fe20000000800 */
[----:B------:R2:W-:Y:S06]  /*3a40*/  MEMBAR.ALL.CTA ;  /* 0x0000000000007992 */ /* 0x0005ec0000008000 */
[----:B--2---:R-:W2:Y:S01]  /*3a50*/  FENCE.VIEW.ASYNC.S ;  /* 0x00000000000073c6 */ /* 0x004ea20000000000 */
[----:B------:R-:W-:Y:S04]  /*3a60*/  PRMT R0, RZ, 0x654, R0 ;  /* 0x00000654ff007816 */ /* 0x000fe80000000000 */
[----:B--2---:R2:W-:Y:S01]  /*3a70*/  SYNCS.ARRIVE.TRANS64.RED.A1T0 RZ, [R0+URZ], RZ ;  /* 0x000000ff00ff79a7 */ /* 0x0045e200081004ff */
[----:B---3--:R-:W-:Y:S11]  /*3a80*/  LOP3.LUT P3, RZ, R22, 0x1, RZ, 0xc0, !PT ;  /* 0x0000000116ff7812 */ /* 0x008ff6000786c0ff */
[----:B------:R-:W-:Y:S02]  /*3a90*/  @!UPT UIADD3 URZ, UPT, UPT, URZ, URZ, URZ ;  /* 0x000000fffffff290 */ /* 0x000fe4000fffe0ff */
[----:B------:R-:W-:Y:S02]  /*3aa0*/  @P3 MOV R11, R20 ;  /* 0x00000014000b3202 */ /* 0x000fe40000000f00 */
[----:B------:R-:W-:Y:S01]  /*3ab0*/  @P3 LOP3.LUT R10, R21, 0xffff, RZ, 0xc0, !PT ;  /* 0x0000ffff150a3812 */ /* 0x000fe200078ec0ff */
[----:B--2---:R-:W-:Y:S06]  /*3ac0*/  @!P0 BRA `(.L_x_67) ;  /* 0x0000000000a48947 */ /* 0x004fec0003800000 */
[-C--:B-1----:R-:W-:Y:S01]  /*3ad0*/  IMAD.HI.U32 R0, R19, R7.reuse, RZ ;  /* 0x0000000713007227 */ /* 0x082fe200078e00ff */
[----:B------:R-:W-:Y:S02]  /*3ae0*/  ISETP.NE.AND P0, PT, R6, 0x1, PT ;  /* 0x000000010600780c */ /* 0x000fe40003f05270 */
[----:B------:R-:W-:Y:S01]  /*3af0*/  ISETP.NE.AND P2, PT, R40, 0x1, PT ;  /* 0x000000012800780c */ /* 0x000fe20003f45270 */
[----:B----4-:R-:W-:Y:S01]  /*3b00*/  IMAD.HI.U32 R9, R24, R16, RZ ;  /* 0x0000001018097227 */ /* 0x010fe200078e00ff */
[----:B------:R-:W-:Y:S02]  /*3b10*/  SHF.R.U32.HI R0, RZ, R18, R0 ;  /* 0x00000012ff007219 */ /* 0x000fe40000011600 */
[----:B------:R-:W-:Y:S01]  /*3b20*/  ISETP.NE.AND P4, PT, R3, 0x1, PT ;  /* 0x000000010300780c */ /* 0x000fe20003f85270 */
[----:B------:R-:W-:Y:S01]  /*3b30*/  IMAD.HI.U32 R13, R10, R7, RZ ;  /* 0x000000070a0d7227 */ /* 0x000fe200078e00ff */
[----:B------:R-:W-:Y:S02]  /*3b40*/  SHF.R.U32.HI R9, RZ, R17, R9 ;  /* 0x00000011ff097219 */ /* 0x000fe40000011609 */
[----:B------:R-:W-:Y:S01]  /*3b50*/  SEL R0, R19, R0, !P0 ;  /* 0x0000000013007207 */ /* 0x000fe20004000000 */
[----:B------:R-:W-:Y:S01]  /*3b60*/  IMAD.HI.U32 R12, R11, R16, RZ ;  /* 0x000000100b0c7227 */ /* 0x000fe200078e00ff */
[----:B------:R-:W-:Y:S03]  /*3b70*/  SEL R9, R24, R9, !P4 ;  /* 0x0000000918097207 */ /* 0x000fe60006000000 */
[-C--:B------:R-:W-:Y:S01]  /*3b80*/  IMAD.HI.U32 R8, R0, R4.reuse, RZ ;  /* 0x0000000400087227 */ /* 0x080fe200078e00ff */
[----:B------:R-:W-:Y:S03]  /*3b90*/  SHF.R.U32.HI R12, RZ, R17, R12 ;  /* 0x00000011ff0c7219 */ /* 0x000fe6000001160c */
[----:B------:R-:W-:Y:S01]  /*3ba0*/  IMAD.HI.U32 R2, R9, R4, RZ ;  /* 0x0000000409027227 */ /* 0x000fe200078e00ff */
[-C--:B------:R-:W-:Y:S02]  /*3bb0*/  @P2 SHF.R.U32.HI R0, RZ, R5.reuse, R8 ;  /* 0x00000005ff002219 */ /* 0x080fe40000011608 */
[----:B------:R-:W-:Y:S02]  /*3bc0*/  SHF.R.U32.HI R8, RZ, R18, R13 ;  /* 0x00000012ff087219 */ /* 0x000fe4000001160d */
[----:B------:R-:W-:Y:S01]  /*3bd0*/  @P2 SHF.R.U32.HI R9, RZ, R5, R2 ;  /* 0x00000005ff092219 */ /* 0x000fe20000011602 */
[----:B------:R-:W-:Y:S01]  /*3be0*/  IMAD R0, R40, R0, RZ ;  /* 0x0000000028007224 */ /* 0x000fe200078e02ff */
[----:B------:R-:W-:Y:S02]  /*3bf0*/  SEL R8, R10, R8, !P0 ;  /* 0x000000080a087207 */ /* 0x000fe40004000000 */
[----:B------:R-:W-:Y:S01]  /*3c00*/  SEL R2, R11, R12, !P4 ;  /* 0x0000000c0b027207 */ /* 0x000fe20006000000 */
[----:B------:R-:W-:Y:S01]  /*3c10*/  IMAD R12, R40, R9, RZ ;  /* 0x00000009280c7224 */ /* 0x000fe200078e02ff */
[C---:B------:R-:W-:Y:S01]  /*3c20*/  ISETP.GE.AND P0, PT, R8.reuse, R0, PT ;  /* 0x000000000800720c */ /* 0x040fe20003f06270 */
[----:B------:R-:W-:Y:S03]  /*3c30*/  IMAD.HI.U32 R0, R8, R4, RZ ;  /* 0x0000000408007227 */ /* 0x000fe600078e00ff */
[----:B------:R-:W-:Y:S02]  /*3c40*/  ISETP.GE.OR P0, PT, R2, R12, P0 ;  /* 0x0000000c0200720c */ /* 0x000fe40000706670 */
[-C--:B------:R-:W-:Y:S04]  /*3c50*/  SHF.R.U32.HI R0, RZ, R5.reuse, R0 ;  /* 0x00000005ff007219 */ /* 0x080fe80000011600 */
[----:B------:R-:W-:Y:S05]  /*3c60*/  SEL R13, R8, R0, !P2 ;  /* 0x00000000080d7207 */ /* 0x000fea0005000000 */
[----:B------:R-:W-:Y:S02]  /*3c70*/  IMAD.MOV R12, RZ, RZ, -R13 ;  /* 0x000000ffff0c7224 */ /* 0x000fe400078e0a0d */
[----:B------:R-:W-:Y:S04]  /*3c80*/  @!P0 IMAD.HI.U32 R0, R2, R4, RZ ;  /* 0x0000000402008227 */ /* 0x000fe800078e00ff */
[----:B------:R-:W-:Y:S01]  /*3c90*/  IMAD R12, R40, R12, R8 ;  /* 0x0000000c280c7224 */ /* 0x000fe200078e0208 */
[----:B------:R-:W-:Y:S04]  /*3ca0*/  @!P0 SHF.R.U32.HI R0, RZ, R5, R0 ;  /* 0x00000005ff008219 */ /* 0x000fe80000011600 */
[----:B------:R-:W-:Y:S04]  /*3cb0*/  @!P0 SEL R0, R2, R0, !P2 ;  /* 0x0000000002008207 */ /* 0x000fe80005000000 */
[----:B------:R-:W-:Y:S01]  /*3cc0*/  @!P0 IADD3 R13, PT, PT, R13, -R0, RZ ;  /* 0x800000000d0d8210 */ /* 0x000fe20007ffe0ff */
[----:B------:R-:W-:Y:S01]  /*3cd0*/  @!P0 IMAD R0, R9, R12, R0 ;  /* 0x0000000c09008224 */ /* 0x000fe200078e0200 */
[----:B------:R-:W-:Y:S01]  /*3ce0*/  IADD3 R9, PT, PT, -R8, RZ, RZ ;  /* 0x000000ff08097210 */ /* 0x000fe20007ffe1ff */
[--C-:B------:R-:W-:Y:S02]  /*3cf0*/  IMAD.MOV R12, RZ, RZ, -R2.reuse ;  /* 0x000000ffff0c7224 */ /* 0x100fe400078e0a02 */
[----:B------:R-:W-:Y:S02]  /*3d00*/  @!P0 IMAD R8, R13, R40, R2 ;  /* 0x000000280d088224 */ /* 0x000fe400078e0202 */
[----:B------:R-:W-:Y:S02]  /*3d10*/  @!P0 IMAD.MOV.U32 R2, RZ, RZ, R0 ;  /* 0x000000ffff028224 */ /* 0x000fe400078e0000 */
[----:B------:R-:W-:Y:S02]  /*3d20*/  IMAD R11, R3, R12, R11 ;  /* 0x0000000c030b7224 */ /* 0x000fe400078e020b */
[----:B------:R-:W-:Y:S02]  /*3d30*/  IMAD R10, R6, R9, R10 ;  /* 0x00000009060a7224 */ /* 0x000fe400078e020a */
[----:B------:R-:W-:Y:S02]  /*3d40*/  IMAD R11, R2, R3, R11 ;  /* 0x00000003020b7224 */ /* 0x000fe400078e020b */
[----:B------:R-:W-:Y:S02]  /*3d50*/  IMAD R10, R8, R6, R10 ;  /* 0x00000006080a7224 */ /* 0x000fe400078e020a */
.L_x_67:
[----:B------:R-:W-:Y:S05]  /*3d60*/  BRA.U UP1, `(.L_x_68) ;  /* 0x0000000101107547 */ /* 0x000fea000b800000 */
[----:B------:R-:W-:Y:S04]  /*3d70*/  MOV R2, UR6 ;  /* 0x0000000600027c02 */ /* 0x000fe80008000f00 */
[----:B------:R-:W-:Y:S04]  /*3d80*/  SHF.L.U32 R2, R2, 0x1f, RZ ;  /* 0x0000001f02027819 */ /* 0x000fe800000006ff */
[----:B------:R-:W2:Y:S02]  /*3d90*/  SYNCS.PHASECHK.TRANS64.TRYWAIT P0, [UR7+0x58], R2 ;  /* 0x00005802ff0075a7 */ /* 0x000ea40008001107 */
[----:B--2---:R-:W-:Y:S05]  /*3da0*/  @!P0 BRA `(.L_x_69) ;  /* 0x0000003800d88947 */ /* 0x004fea0003800000 */
.L_x_68:
[----:B------:R-:W-:Y:S02]  /*3db0*/  R2UR UR11, R15 ;  /* 0x000000000f0b72ca */ /* 0x000fe400000e0000 */
[----:B------:R-:W-:Y:S02]  /*3dc0*/  R2UR UR10, R14 ;  /* 0x000000000e0a72ca */ /* 0x000fe400000e0000 */
[----:B------:R-:W-:Y:S04]  /*3dd0*/  ISETP.NE.U32.AND P2, PT, RZ, UR4, PT ;  /* 0x00000004ff007c0c */ /* 0x000fe8000bf45070 */
[----:B------:R-:W-:Y:S05]  /*3de0*/  ISETP.NE.AND.EX P2, PT, RZ, UR5, PT, P2 ;  /* 0x00000005ff007c0c */ /* 0x000fea000bf45320 */
[----:B------:R-:W-:Y:S02]  /*3df0*/  USHF.L.U32 UR11, UR11, 0x7, URZ ;  /* 0x000000070b0b7899 */ /* 0x000fe400080006ff */
[----:B------:R-:W-:Y:S01]  /*3e00*/  USHF.L.U32 UR10, UR10, 0x6, URZ ;  /* 0x000000060a0a7899 */ /* 0x000fe200080006ff */
[----:B------:R-:W-:Y:S11]  /*3e10*/  BRA.U !UP4, `(.L_x_70) ;  /* 0x000000010c347547 */ /* 0x000ff6000b800000 */
[----:B------:R-:W-:Y:S01]  /*3e20*/  UPLOP3.LUT UP0, UPT, UPT, UPT, UP3, 0x80, 0x8 ;  /* 0x000000000008789c */ /* 0x000fe20003f0f030 */
[----:B--2---:R-:W-:Y:S02]  /*3e30*/  HFMA2 R0, -RZ, RZ, 0, 5.9604644775390625e-08 ;  /* 0x00000001ff007431 */ /* 0x004fe400000001ff */
[----:B------:R-:W-:Y:S03]  /*3e40*/  IMAD.MOV.U32 R88, RZ, RZ, 0x1 ;  /* 0x00000001ff587424 */ /* 0x000fe600078e00ff */
[----:B------:R-:W-:Y:S05]  /*3e50*/  PLOP3.LUT P0, PT, PT, PT, UP0, 0x80, 0x8 ;  /* 0x000000000008781c */ /* 0x000fea0003f0f008 */
[----:B------:R-:W2:Y:S01]  /*3e60*/  @UP0 LDCU.64 UR14, c[0x0][0x888] ;  /* 0x00011100ff0e07ac */ /* 0x000ea20008000a00 */
[----:B------:R-:W-:Y:S07]  /*3e70*/  @UP0 UIMAD UR8, UR36, UR4, URZ ;  /* 0x00000004240802a4 */ /* 0x000fee000f8e02ff */
[----:B------:R-:W-:Y:S01]  /*3e80*/  @!P0 PRMT R88, R0, 0x7610, R88 ;  /* 0x0000761000588816 */ /* 0x000fe20000000058 */
[----:B--2---:R-:W-:Y:S03]  /*3e90*/  @UP0 UIMAD.WIDE UR14, UR8, 0x4, UR14 ;  /* 0x00000004080e08a5 */ /* 0x004fe6000f8e020e */
[----:B------:R-:W2:Y:S03]  /*3ea0*/  @!UP0 LDCU UR8, c[0x0][0x880] ;  /* 0x00011000ff0887ac */ /* 0x000ea60008000800 */
[----:B------:R-:W-:Y:S01]  /*3eb0*/  IMAD.U32 R8, RZ, RZ, UR14 ;  /* 0x0000000eff087e24 */ /* 0x000fe2000f8e00ff */
[----:B------:R-:W-:Y:S05]  /*3ec0*/  MOV R9, UR15 ;  /* 0x0000000f00097c02 */ /* 0x000fea0008000f00 */
[----:B-----5:R3:W5:Y:S02]  /*3ed0*/  @P0 LDG.E R49, desc[UR46][R8.64] ;  /* 0x0000002e08310981 */ /* 0x020764000c1e1900 */
[----:B--23--:R-:W-:Y:S07]  /*3ee0*/  @!P0 IMAD.U32 R49, RZ, RZ, UR8 ;  /* 0x00000008ff318e24 */ /* 0x00cfee000f8e00ff */
.L_x_70:
[----:B-----5:R-:W-:Y:S01]  /*3ef0*/  @!P2 FSETP.EQ.AND P0, PT, R49, RZ, PT ;  /* 0x000000ff3100a20b */ /* 0x020fe20003f02000 */
[----:B------:R-:W-:Y:S01]  /*3f00*/  @!UPT UIADD3 URZ, UPT, UPT, URZ, URZ, URZ ;  /* 0x000000fffffff290 */ /* 0x000fe2000fffe0ff */
[----:B------:R-:W-:Y:S11]  /*3f10*/  @!P2 BRA `(.L_x_71) ;  /* 0x000000000014a947 */ /* 0x000ff60003800000 */
[----:B------:R-:W-:Y:S02]  /*3f20*/  LOP3.LUT P2, RZ, R88, 0xff, RZ, 0xc0, !PT ;  /* 0x000000ff58ff7812 */ /* 0x000fe4000784c0ff */
[----:B------:R-:W-:Y:S04]  /*3f30*/  PLOP3.LUT P0, PT, PT, PT, UP0, 0x80, 0x8 ;  /* 0x000000000008781c */ /* 0x000fe80003f0f008 */
[----:B------:R-:W-:Y:S07]  /*3f40*/  PLOP3.LUT P0, PT, P0, PT, PT, 0x8, 0x80 ;  /* 0x000000000080781c */ /* 0x000fee000070e170 */
[----:B------:R-:W-:Y:S11]  /*3f50*/  @P2 FSETP.EQ.AND P0, PT, R49, RZ, PT ;  /* 0x000000ff3100220b */ /* 0x000ff60003f02000 */
[----:B------:R-:W-:Y:S02]  /*3f60*/  @!UPT UIADD3 URZ, UPT, UPT, URZ, URZ, URZ ;  /* 0x000000fffffff290 */ /* 0x000fe4000fffe0ff */
.L_x_71:
[----:B------:R-:W-:Y:S01]  /*3f70*/  ULEA UR15, UR13, UR7, 0x3 ;  /* 0x000000070d0f7291 */ /* 0x000fe2000f8e18ff */
[----:B------:R-:W-:Y:S02]  /*3f80*/  SHF.L.U32 R9, R29, 0x1f, RZ ;  /* 0x0000001f1d097819 */ /* 0x000fe400000006ff */
[----:B------:R-:W-:Y:S04]  /*3f90*/  ELECT P4, URZ, PT ;  /* 0x0000000000ff782f */ /* 0x000fe80003880000 */
[----:B------:R-:W-:Y:S02]  /*3fa0*/  PLOP3.LUT P4, PT, P0, P4, PT, 0xf2, 0x2f ;  /* 0x00000000002f781c */ /* 0x000fe40000789e72 */
[----:B------:R-:W3:Y:S11]  /*3fb0*/  SYNCS.PHASECHK.TRANS64.TRYWAIT P2, [UR15+0x38], R9 ;  /* 0x00003809ff0075a7 */ /* 0x000ef6000804110f */
[----:B-1----:R-:W-:Y:S05]  /*3fc0*/  @!P4 IADD3 R8, P0, PT, R30, 0x580, RZ ;  /* 0x000005801e08c810 */ /* 0x002fea0007f1e0ff */
[----:B--2---:R-:W-:Y:S01]  /*3fd0*/  @!P4 IMAD.X R2, RZ, RZ, R31, P0 ;  /* 0x000000ffff02c224 */ /* 0x004fe200000e061f */
[----:B---3--:R-:W-:Y:S07]  /*3fe0*/  @!P2 BRA `(.L_x_72) ;  /* 0x000000380060a947 */ /* 0x008fee0003800000 */
.L_x_139:
[----:B------:R-:W2:Y:S01]  /*3ff0*/  LDC.64 R12, c[0x0][0xb18] ;  /* 0x0002c600ff0c7b82 */ /* 0x000ea20000000a00 */
[----:B------:R-:W-:Y:S01]  /*4000*/  @!P4 R2UR UR8, R2 ;  /* 0x000000000208c2ca */ /* 0x000fe200000e0000 */
[----:B------:R-:W-:Y:S01]  /*4010*/  VOTEU.ALL UP2, P4 ;  /* 0x0000000000ff7886 */ /* 0x000fe20002040000 */
[----:B------:R-:W-:Y:S01]  /*4020*/  @!P4 R2UR UR9, R8 ;  /* 0x000000000809c2ca */ /* 0x000fe200000e0000 */
[----:B------:R-:W-:Y:S01]  /*4030*/  VOTEU.ALL UP1, P4 ;  /* 0x0000000000ff7886 */ /* 0x000fe20002020000 */
[----:B-1----:R-:W-:Y:S03]  /*4040*/  @!P4 IMAD.MOV.U32 R0, RZ, RZ, 0x2000 ;  /* 0x00002000ff00c424 */ /* 0x002fe600078e00ff */
[----:B------:R-:W1:Y:S01]  /*4050*/  @!P1 LDC R2, c[0x0][0xb0c] ;  /* 0x0002c300ff029b82 */ /* 0x000e620000000800 */
[----:B------:R-:W-:Y:S01]  /*4060*/  UMOV UR20, 0x0 ;  /* 0x0000000000147882 */ /* 0x000fe20000000000 */
[----:B------:R-:W-:Y:S01]  /*4070*/  UMOV UR21, 0x10000000 ;  /* 0x1000000000157882 */ /* 0x000fe20000000000 */
[----:B------:R-:W-:Y:S01]  /*4080*/  UMOV UR12, UR36 ;  /* 0x00000024000c7c82 */ /* 0x000fe20008000000 */
[----:B------:R-:W-:Y:S01]  /*4090*/  UIADD3 UR14, UPT, UPT, UR13, 0x1, URZ ;  /* 0x000000010d0e7890 */ /* 0x000fe2000fffe0ff */
[----:B------:R-:W-:Y:S01]  /*40a0*/  @P3 SHF.R.U32.HI R26, RZ, 0x10, R21 ;  /* 0x00000010ff1a3819 */ /* 0x000fe20000011615 */
[----:B------:R-:W-:Y:S02]  /*40b0*/  VIADD R28, R28, 0x1 ;  /* 0x000000011c1c7836 */ /* 0x000fe40000000000 */
[----:B------:R-:W-:Y:S01]  /*40c0*/  IMAD.U32 R9, RZ, RZ, UR8 ;  /* 0x00000008ff097e24 */ /* 0x000fe2000f8e00ff */
[----:B------:R-:W-:Y:S01]  /*40d0*/  @!UP2 ULEA UR8, UR13, UR7, 0xd ;  /* 0x000000070d08a291 */ /* 0x000fe2000f8e68ff */
[----:B------:R-:W-:Y:S01]  /*40e0*/  IMAD.U32 R8, RZ, RZ, UR9 ;  /* 0x00000009ff087e24 */ /* 0x000fe2000f8e00ff */
[----:B------:R-:W-:Y:S02]  /*40f0*/  UIADD3 UR9, UPT, UPT, UR15, 0x20, URZ ;  /* 0x000000200f097890 */ /* 0x000fe4000fffe0ff */
[----:B------:R-:W-:Y:S01]  /*4100*/  @!P4 R2UR UR19, R9 ;  /* 0x000000000913c2ca */ /* 0x000fe200000e0000 */
[----:B------:R-:W-:Y:S01]  /*4110*/  @!UP2 UIADD3 UR8, UPT, UPT, UR8, 0x200, URZ ;  /* 0x000002000808a890 */ /* 0x000fe2000fffe0ff */
[----:B------:R-:W-:Y:S01]  /*4120*/  @!P4 R2UR UR18, R8 ;  /* 0x000000000812c2ca */ /* 0x000fe200000e0000 */
[----:B------:R-:W-:Y:S01]  /*4130*/  UISETP.NE.AND UP5, UPT, UR14, 0x3, UPT ;  /* 0x000000030e00788c */ /* 0x000fe2000bfa5270 */
[----:B------:R-:W3:Y:S01]  /*4140*/  LDC.64 R8, c[0x0][0xb10] ;  /* 0x0002c400ff087b82 */ /* 0x000ee20000000a00 */
[----:B------:R-:W-:Y:S02]  /*4150*/  UPRMT UR16, UR37, 0x654, UR9 ;  /* 0x0000065425107896 */ /* 0x000fe40008000009 */
[----:B------:R-:W-:Y:S02]  /*4160*/  USEL UR17, URZ, 0x1, UP5 ;  /* 0x00000001ff117887 */ /* 0x000fe4000a800000 */
[----:B------:R-:W-:Y:S04]  /*4170*/  USEL UR14, UR14, URZ, UP5 ;  /* 0x000000ff0e0e7287 */ /* 0x000fe8000a800000 */
[----:B------:R-:W-:Y:S01]  /*4180*/  ULEA UR13, UR14, UR7, 0x3 ;  /* 0x000000070e0d7291 */ /* 0x000fe2000f8e18ff */
[----:B------:R-:W-:Y:S01]  /*4190*/  LOP3.LUT R29, R29, UR17, RZ, 0x3c, !PT ;  /* 0x000000111d1d7c12 */ /* 0x000fe2000f8e3cff */
[----:B------:R1:W-:Y:S01]  /*41a0*/  @!UP1 UTMALDG.3D [UR8], [UR18], desc[UR20] ;  /* 0x00001408120095b4 */ /* 0x0003e20008011000 */
[----:B------:R5:W-:Y:S02]  /*41b0*/  @!P4 SYNCS.ARRIVE.TRANS64.RED.A0TR RZ, [UR15+0x20], R0 ;  /* 0x00002000ffffc9a7 */ /* 0x000be4000830040f */
[----:B------:R-:W-:Y:S01]  /*41c0*/  SHF.L.U32 R14, R29, 0x1f, RZ ;  /* 0x0000001f1d0e7819 */ /* 0x000fe200000006ff */
[C---:B---3--:R-:W-:Y:S01]  /*41d0*/  @!P1 IMAD.HI.U32 R8, R11.reuse, R8, RZ ;  /* 0x000000080b089227 */ /* 0x048fe200078e00ff */
[----:B--2---:R-:W-:Y:S02]  /*41e0*/  @!P1 ISETP.NE.AND P0, PT, R12, 0x1, PT ;  /* 0x000000010c00980c */ /* 0x004fe40003f05270 */
[----:B-1----:R-:W-:Y:S01]  /*41f0*/  @!P1 ISETP.NE.AND P2, PT, R2, 0x1, PT ;  /* 0x000000010200980c */ /* 0x002fe20003f45270 */
[----:B------:R-:W-:Y:S01]  /*4200*/  SYNCS.ARRIVE.TRANS64.RED.A1T0 RZ, [UR16], RZ ;  /* 0x000000ffffff79a7 */ /* 0x000fe20008100410 */
[C---:B------:R-:W-:Y:S01]  /*4210*/  @!P1 IMAD.HI.U32 R13, R10.reuse, R13, RZ ;  /* 0x0000000d0a0d9227 */ /* 0x040fe200078e00ff */
[----:B------:R-:W-:Y:S04]  /*4220*/  @!P1 SHF.R.U32.HI R8, RZ, R9, R8 ;  /* 0x00000009ff089219 */ /* 0x000fe80000011608 */
[----:B------:R-:W-:Y:S01]  /*4230*/  @!P1 SEL R8, R11, R8, !P2 ;  /* 0x000000080b089207 */ /* 0x000fe20005000000 */
[----:B------:R-:W1:Y:S01]  /*4240*/  SYNCS.PHASECHK.TRANS64.TRYWAIT P5, [UR13+0x38], R14 ;  /* 0x0000380eff0075a7 */ /* 0x000e6200080a110d */
[----:B-----5:R-:W2:Y:S02]  /*4250*/  @!P1 LDC R0, c[0x0][0xb20] ;  /* 0x0002c800ff009b82 */ /* 0x020ea40000000800 */
[----:B--2---:R-:W-:Y:S04]  /*4260*/  @!P1 SHF.R.U32.HI R0, RZ, R0, R13 ;  /* 0x00000000ff009219 */ /* 0x004fe8000001160d */
[----:B------:R-:W-:Y:S05]  /*4270*/  @!P1 SEL R9, R10, R0, !P0 ;  /* 0x000000000a099207 */ /* 0x000fea0004000000 */
[----:B------:R-:W-:Y:S02]  /*4280*/  @!P1 IMAD.IADD R0, R9, 0x1, -R8 ;  /* 0x0000000109009824 */ /* 0x000fe400078e0a08 */
[----:B------:R-:W-:Y:S02]  /*4290*/  @!P1 IMAD.IADD R8, R8, 0x1, -R9 ;  /* 0x0000000108089824 */ /* 0x000fe400078e0a09 */
[----:B------:R-:W-:Y:S02]  /*42a0*/  @!P1 IMAD R11, R0, R2, R11 ;  /* 0x00000002000b9224 */ /* 0x000fe400078e020b */
[----:B------:R-:W-:Y:S01]  /*42b0*/  @!P1 IMAD R10, R8, R12, R10 ;  /* 0x0000000c080a9224 */ /* 0x000fe200078e020a */
[----:B-1----:R-:W-:Y:S06]  /*42c0*/  @!P5 BRA `(.L_x_73) ;  /* 0x0000003400c0d947 */ /* 0x002fec0003800000 */
.L_x_141:
[----:B------:R-:W-:Y:S01]  /*42d0*/  @!P4 IADD3 R2, P0, PT, R30, 0x580, RZ ;  /* 0x000005801e02c810 */ /* 0x000fe20007f1e0ff */
[----:B------:R-:W-:Y:S01]  /*42e0*/  UMOV UR18, 0x0 ;  /* 0x0000000000127882 */ /* 0x000fe20000000000 */
[----:B------:R-:W-:Y:S01]  /*42f0*/  UMOV UR19, 0x10000000 ;  /* 0x1000000000137882 */ /* 0x000fe20000000000 */
[----:B------:R-:W-:Y:S01]  /*4300*/  VOTEU.ALL UP1, P4 ;  /* 0x0000000000ff7886 */ /* 0x000fe20002020000 */
[----:B------:R-:W-:Y:S01]  /*4310*/  @!P4 R2UR UR9, R2 ;  /* 0x000000000209c2ca */ /* 0x000fe200000e0000 */
[----:B-1----:R-:W-:Y:S01]  /*4320*/  @!P4 IMAD.X R0, RZ, RZ, R31, P0 ;  /* 0x000000ffff00c224 */ /* 0x002fe200000e061f */
[----:B------:R-:W-:Y:S01]  /*4330*/  UMOV UR12, UR36 ;  /* 0x00000024000c7c82 */ /* 0x000fe20008000000 */
[----:B------:R-:W-:Y:S01]  /*4340*/  @P3 R2UR UR36, R26 ;  /* 0x000000001a2432ca */ /* 0x000fe200000e0000 */
[----:B------:R-:W-:Y:S01]  /*4350*/  @!UP1 ULEA UR15, UR14, UR7, 0xd ;  /* 0x000000070e0f9291 */ /* 0x000fe2000f8e68ff */
[----:B------:R-:W-:Y:S01]  /*4360*/  ISETP.NE.AND P0, PT, R28, 0x2, PT ;  /* 0x000000021c00780c */ /* 0x000fe20003f05270 */
[----:B------:R-:W-:Y:S01]  /*4370*/  @!UP1 UIADD3 UR10, UPT, UPT, UR10, 0x20, URZ ;  /* 0x000000200a0a9890 */ /* 0x000fe2000fffe0ff */
[----:B------:R-:W-:Y:S01]  /*4380*/  @!P4 R2UR UR8, R0 ;  /* 0x000000000008c2ca */ /* 0x000fe200000e0000 */
[----:B------:R-:W-:Y:S01]  /*4390*/  IMAD.IADD R14, R10, 0x1, R86 ;  /* 0x000000010a0e7824 */ /* 0x000fe200078e0256 */
[----:B------:R-:W-:Y:S01]  /*43a0*/  SEL R0, RZ, 0x1, P0 ;  /* 0x00000001ff007807 */ /* 0x000fe20000000000 */
[----:B------:R-:W-:Y:S01]  /*43b0*/  IMAD.IADD R15, R11, 0x1, R87 ;  /* 0x000000010b0f7824 */ /* 0x000fe200078e0257 */
[----:B------:R-:W-:Y:S02]  /*43c0*/  SEL R28, R28, RZ, P0 ;  /* 0x000000ff1c1c7207 */ /* 0x000fe40000000000 */
[----:B------:R-:W-:Y:S01]  /*43d0*/  IMAD.U32 R8, RZ, RZ, UR9 ;  /* 0x00000009ff087e24 */ /* 0x000fe2000f8e00ff */
[----:B------:R-:W-:Y:S01]  /*43e0*/  UIADD3 UR9, UPT, UPT, UR13, 0x20, URZ ;  /* 0x000000200d097890 */ /* 0x000fe2000fffe0ff */
[----:B------:R-:W-:Y:S03]  /*43f0*/  LOP3.LUT R27, R27, R0, RZ, 0x3c, !PT ;  /* 0x000000001b1b7212 */ /* 0x000fe600078e3cff */
[----:B------:R-:W-:Y:S02]  /*4400*/  @!P4 R2UR UR16, R8 ;  /* 0x000000000810c2ca */ /* 0x000fe400000e0000 */
[----:B------:R-:W-:Y:S01]  /*4410*/  IMAD.U32 R9, RZ, RZ, UR8 ;  /* 0x00000008ff097e24 */ /* 0x000fe2000f8e00ff */
[----:B------:R-:W-:Y:S01]  /*4420*/  @!UP1 UIADD3 UR8, UPT, UPT, UR15, 0x200, URZ ;  /* 0x000002000f089890 */ /* 0x000fe2000fffe0ff */
[----:B------:R-:W-:Y:S01]  /*4430*/  VOTEU.ALL UP1, P4 ;  /* 0x0000000000ff7886 */ /* 0x000fe20002020000 */
[----:B------:R-:W-:Y:S02]  /*4440*/  UPRMT UR15, UR37, 0x654, UR9 ;  /* 0x00000654250f7896 */ /* 0x000fe40008000009 */
[----:B------:R-:W-:Y:S11]  /*4450*/  @!P4 R2UR UR17, R9 ;  /* 0x000000000911c2ca */ /* 0x000ff600000e0000 */
[----:B------:R-:W-:Y:S02]  /*4460*/  @!UPT UIADD3 URZ, UPT, UPT, URZ, URZ, URZ ;  /* 0x000000fffffff290 */ /* 0x000fe4000fffe0ff */
[----:B------:R2:W-:Y:S01]  /*4470*/  @!UP1 UTMALDG.3D [UR8], [UR16], desc[UR18] ;  /* 0x00001208100095b4 */ /* 0x0005e20008011000 */
[----:B------:R2:W-:Y:S01]  /*4480*/  @!P4 SYNCS.ARRIVE.TRANS64.RED.A0TR RZ, [UR13+0x20], R25 ;  /* 0x00002019ffffc9a7 */ /* 0x0005e2000830040d */
[----:B------:R-:W-:Y:S04]  /*4490*/  UIADD3 UR13, UPT, UPT, UR14, 0x1, URZ ;  /* 0x000000010e0d7890 */ /* 0x000fe8000fffe0ff */
[----:B------:R-:W-:Y:S04]  /*44a0*/  UISETP.NE.AND UP1, UPT, UR13, 0x3, UPT ;  /* 0x000000030d00788c */ /* 0x000fe8000bf25270 */
[----:B------:R-:W-:Y:S02]  /*44b0*/  USEL UR14, URZ, 0x1, UP1 ;  /* 0x00000001ff0e7887 */ /* 0x000fe40008800000 */
[----:B------:R-:W-:Y:S02]  /*44c0*/  USEL UR13, UR13, URZ, UP1 ;  /* 0x000000ff0d0d7287 */ /* 0x000fe40008800000 */
[----:B------:R-:W-:Y:S02]  /*44d0*/  UPLOP3.LUT UP1, UPT, UPT, UPT, UPT, 0x80, 0x8 ;  /* 0x000000000008789c */ /* 0x000fe40003f2f070 */
[----:B------:R-:W-:Y:S01]  /*44e0*/  LOP3.LUT R29, R29, UR14, RZ, 0x3c, !PT ;  /* 0x0000000e1d1d7c12 */ /* 0x000fe2000f8e3cff */
[----:B------:R-:W-:Y:S01]  /*44f0*/  SYNCS.ARRIVE.TRANS64.RED.A1T0 RZ, [UR15], RZ ;  /* 0x000000ffffff79a7 */ /* 0x000fe2000810040f */
[----:B------:R-:W-:Y:S07]  /*4500*/  @P3 BRA `(.L_x_74) ;  /* 0xfffffff4001c3947 */ /* 0x000fee000383ffff */
[----:B------:R-:W-:Y:S01]  /*4510*/  UIADD3 UR7, UPT, UPT, UR7, 0x38, URZ ;  /* 0x0000003807077890 */ /* 0x000fe2000fffe0ff */
[----:B------:R-:W-:-:S03]  /*4520*/  SHF.L.U32 R2, R29, 0x1f, RZ ;  /* 0x0000001f1d027819 */ /* 0x000fc600000006ff */
[----:B------:R-:W-:-:S09]  /*4530*/  ULEA UR4, UR13, UR7, 0x3 ;  /* 0x000000070d047291 */ /* 0x000fd2000f8e18ff */
[----:B------:R-:W1:Y:S02]  /*4540*/  SYNCS.PHASECHK.TRANS64.TRYWAIT P0, [UR4], R2 ;  /* 0x00000002ff0075a7 */ /* 0x000e640008001104 */
[----:B-1----:R-:W-:Y:S05]  /*4550*/  @!P0 BRA `(.L_x_75) ;  /* 0x0000003400348947 */ /* 0x002fea0003800000 */
.L_x_143:
        /* <DEDUP_REMOVED lines=9> */
.L_x_145:
[----:B------:R-:W-:-:S04]  /*45f0*/  UIADD3 UR5, UPT, UPT, UR5, 0x1, URZ ;  /* 0x0000000105057890 */ /* 0x000fc8000fffe0ff */
[----:B------:R-:W-:-:S04]  /*4600*/  UISETP.NE.AND UP0, UPT, UR5, 0x3, UPT ;  /* 0x000000030500788c */ /* 0x000fc8000bf05270 */
[----:B------:R-:W-:Y:S02]  /*4610*/  USEL UR4, URZ, 0x1, UP0 ;  /* 0x00000001ff047887 */ /* 0x000fe40008000000 */
[----:B------:R-:W-:-:S04]  /*4620*/  USEL UR5, UR5, URZ, UP0 ;  /* 0x000000ff05057287 */ /* 0x000fc80008000000 */
[----:B------:R-:W-:Y:S01]  /*4630*/  ULEA UR5, UR5, UR7, 0x3 ;  /* 0x0000000705057291 */ /* 0x000fe2000f8e18ff */
[----:B-1----:R-:W-:-:S04]  /*4640*/  LOP3.LUT R2, R29, UR4, RZ, 0x3c, !PT ;  /* 0x000000041d027c12 */ /* 0x002fc8000f8e3cff */
[----:B------:R-:W-:Y:S01]  /*4650*/  SHF.L.U32 R2, R2, 0x1f, RZ ;  /* 0x0000001f02027819 */ /* 0x000fe200000006ff */
[----:B------:R-:W-:-:S07]  /*4660*/  IMAD.U32 R0, RZ, RZ, UR5 ;  /* 0x00000005ff007e24 */ /* 0x000fce000f8e00ff */
.L_x_77:
[----:B-1----:R1:W3:Y:S02]  /*4670*/  SYNCS.PHASECHK.TRANS64.TRYWAIT P0, [R0+URZ], R2 ;  /* 0x00000002000075a7 */ /* 0x0022e400080011ff */
[----:B---3--:R-:W-:Y:S05]  /*4680*/  @!P0 NANOSLEEP.SYNCS 0x989680 ;  /* 0x009896800000895d */ /* 0x008fea0003900000 */
[----:B------:R-:W3:Y:S02]  /*4690*/  @!P0 SYNCS.PHASECHK.TRANS64 P0, [R0+URZ], R2 ;  /* 0x00000002000085a7 */ /* 0x000ee400080010ff */
[----:B--23--:R-:W-:Y:S05]  /*46a0*/  @P0 EXIT ;  /* 0x000000000000094d */ /* 0x00cfea0003800000 */
[----:B------:R-:W-:Y:S05]  /*46b0*/  BRA `(.L_x_77) ;  /* 0xfffffffc00ec7947 */ /* 0x000fea000383ffff */
.L_x_65:
[----:B------:R-:W-:-:S06]  /*46c0*/  UISETP.GE.AND UP1, UPT, UR8, 0x4, UPT ;  /* 0x000000040800788c */ /* 0x000fcc000bf26270 */
[----:B------:R-:W-:-:S13]  /*46d0*/  PLOP3.LUT P0, PT, PT, PT, UP1, 0x80, 0x8 ;  /* 0x000000000008781c */ /* 0x000fda0003f0f018 */
[----:B------:R-:W-:Y:S05]  /*46e0*/  @!P0 EXIT ;  /* 0x000000000000894d */ /* 0x000fea0003800000 */
[----:B------:R-:W-:Y:S01]  /*46f0*/  BAR.SYNC.DEFER_BLOCKING 0x6, 0xa0 ;  /* 0x0182800000007b1d */ /* 0x000fe20000010000 */
[C---:B------:R-:W-:Y:S01]  /*4700*/  IMAD.SHL.U32 R2, R93.reuse, 0x20, RZ ;  /* 0x000000205d027824 */ /* 0x040fe200078e00ff */
[C---:B------:R-:W-:Y:S01]  /*4710*/  LOP3.LUT R94, R93.reuse, 0x2, RZ, 0xc0, !PT ;  /* 0x000000025d5e7812 */ /* 0x040fe200078ec0ff */
[C---:B------:R-:W-:Y:S01]  /*4720*/  IMAD.SHL.U32 R99, R93.reuse, 0x4, RZ ;  /* 0x000000045d637824 */ /* 0x040fe200078e00ff */
[C---:B------:R-:W-:Y:S01]  /*4730*/  LOP3.LUT R100, R93.reuse, 0x60, RZ, 0xc0, !PT ;  /* 0x000000605d647812 */ /* 0x040fe200078ec0ff */
[C---:B------:R-:W-:Y:S01]  /*4740*/  IMAD.U32 R46, R93.reuse, 0x10000, RZ ;  /* 0x000100005d2e7824 */ /* 0x040fe200078e00ff */
[----:B------:R-:W-:Y:S02]  /*4750*/  UMOV UR48, 0x400 ;  /* 0x0000040000307882 */ /* 0x000fe40000000000 */
[----:B------:R-:W1:Y:S01]  /*4760*/  LDC R91, c[0x0][0x370] ;  /* 0x0000dc00ff5b7b82 */ /* 0x000e620000000800 */
[----:B------:R-:W-:Y:S01]  /*4770*/  ULEA UR48, UR37, UR48, 0x18 ;  /* 0x0000003025307291 */ /* 0x000fe2000f8ec0ff */
[----:B------:R-:W-:Y:S01]  /*4780*/  LOP3.LUT R3, R2, 0xc0, RZ, 0xc0, !PT ;  /* 0x000000c002037812 */ /* 0x000fe200078ec0ff */
[----:B------:R-:W-:Y:S01]  /*4790*/  IMAD.MOV.U32 R45, RZ, RZ, RZ ;  /* 0x000000ffff2d7224 */ /* 0x000fe200078e00ff */
[----:B------:R-:W-:Y:S01]  /*47a0*/  LOP3.LUT R93, R93, 0x4, RZ, 0xc0, !PT ;  /* 0x000000045d5d7812 */ /* 0x000fe200078ec0ff */
[----:B------:R-:W-:Y:S01]  /*47b0*/  UIADD3 UR52, UPT, UPT, UR48, 0x200, URZ ;  /* 0x0000020030347890 */ /* 0x000fe2000fffe0ff */
[----:B------:R-:W-:-:S02]  /*47c0*/  LOP3.LUT R99, R3, 0x18, R99, 0xf8, !PT ;  /* 0x0000001803637812 */ /* 0x000fc400078ef863 */
[----:B------:R-:W-:Y:S01]  /*47d0*/  CS2R R96, SRZ ;  /* 0x0000000000607805 */ /* 0x000fe2000001ff00 */
[----:B------:R-:W2:Y:S01]  /*47e0*/  LDC R42, c[0x0][0xb0c] ;  /* 0x0002c300ff2a7b82 */ /* 0x000ea20000000800 */
[----:B------:R-:W-:Y:S01]  /*47f0*/  LOP3.LUT R46, R46, 0x600000, RZ, 0xc0, !PT ;  /* 0x006000002e2e7812 */ /* 0x000fe200078ec0ff */
[----:B------:R-:W-:Y:S01]  /*4800*/  IMAD.MOV.U32 R103, RZ, RZ, RZ ;  /* 0x000000ffff677224 */ /* 0x000fe200078e00ff */
[----:B------:R-:W-:Y:S01]  /*4810*/  IADD3 R98, PT, PT, -R93, 0x2, RZ ;  /* 0x000000025d627810 */ /* 0x000fe20007ffe1ff */
[----:B------:R-:W-:Y:S01]  /*4820*/  IMAD.MOV R94, RZ, RZ, -R94 ;  /* 0x000000ffff5e7224 */ /* 0x000fe200078e0a5e */
[----:B------:R-:W-:Y:S01]  /*4830*/  LOP3.LUT R99, R99, 0xf20, R2, 0xf8, !PT ;  /* 0x00000f2063637812 */ /* 0x000fe200078ef802 */
[----:B------:R-:W-:Y:S01]  /*4840*/  IMAD.MOV R93, RZ, RZ, -R93 ;  /* 0x000000ffff5d7224 */ /* 0x000fe200078e0a5d */
[----:B------:R-:W4:Y:S01]  /*4850*/  LDCU.64 UR54, c[0x0][0x348] ;  /* 0x00006900ff3677ac */ /* 0x000f220008000a00 */
[----:B------:R-:W1:Y:S01]  /*4860*/  LDC R89, c[0x0][0xb20] ;  /* 0x0002c800ff597b82 */ /* 0x000e620000000800 */
[----:B------:R-:W3:Y:S01]  /*4870*/  LDS R0, [UR48+0x110] ;  /* 0x00011030ff007984 */ /* 0x000ee20008000800 */
[----:B------:R-:W-:Y:S01]  /*4880*/  IMAD.SHL.U32 R98, R98, 0x10, RZ ;  /* 0x0000001062627824 */ /* 0x000fe200078e00ff */
[----:B------:R-:W-:Y:S01]  /*4890*/  LEA R99, R99, UR52, 0x1 ;  /* 0x0000003463637c11 */ /* 0x000fe2000f8e08ff */
[----:B------:R-:W-:Y:S01]  /*48a0*/  UMOV UR51, 0x1 ;  /* 0x0000000100337882 */ /* 0x000fe20000000000 */
[----:B------:R-:W-:Y:S01]  /*48b0*/  UMOV UR56, URZ ;  /* 0x000000ff00387c82 */ /* 0x000fe20008000000 */
[----:B------:R-:W1:Y:S02]  /*48c0*/  LDCU.64 UR38, c[0x0][0x888] ;  /* 0x00011100ff2677ac */ /* 0x000e640008000a00 */
[----:B------:R-:W1:Y:S01]  /*48d0*/  LDC R41, c[0x0][0xb30] ;  /* 0x0002cc00ff297b82 */ /* 0x000e620000000800 */
[----:B------:R-:W1:Y:S01]  /*48e0*/  LDCU.64 UR44, c[0x0][0x890] ;  /* 0x00011200ff2c77ac */ /* 0x000e620008000a00 */
[----:B------:R-:W-:Y:S01]  /*48f0*/  UMOV UR50, URZ ;  /* 0x000000ff00327c82 */ /* 0x000fe20008000000 */
[----:B------:R-:W-:-:S05]  /*4900*/  UMOV UR49, URZ ;  /* 0x000000ff00317c82 */ /* 0x000fca0008000000 */
[----:B------:R-:W1:Y:S08]  /*4910*/  LDC.64 R84, c[0x0][0xb10] ;  /* 0x0002c400ff547b82 */ /* 0x000e700000000a00 */
[----:B------:R-:W1:Y:S08]  /*4920*/  LDC.64 R38, c[0x0][0xb18] ;  /* 0x0002c600ff267b82 */ /* 0x000e700000000a00 */
[----:B------:R-:W1:Y:S08]  /*4930*/  LDC.64 R36, c[0x0][0xb28] ;  /* 0x0002ca00ff247b82 */ /* 0x000e700000000a00 */
[----:B------:R-:W1:Y:S01]  /*4940*/  LDC.64 R82, c[0x0][0x8b0] ;  /* 0x00022c00ff527b82 */ /* 0x000e620000000a00 */
[----:B---3--:R-:W-:-:S07]  /*4950*/  IMAD.IADD R46, R0, 0x1, R46 ;  /* 0x00000001002e7824 */ /* 0x008fce00078e022e */
[----:B------:R-:W3:Y:S08]  /*4960*/  LDC.64 R80, c[0x0][0x8a8] ;  /* 0x00022a00ff507b82 */ /* 0x000ef00000000a00 */
[----:B--2-4-:R-:W1:Y:S02]  /*4970*/  LDC R90, c[0x0][0x374] ;  /* 0x0000dd00ff5a7b82 */ /* 0x014e640000000800 */
.L_x_108:
[C---:B------:R-:W-:Y:S02]  /*4980*/  LEA R0, R103.reuse, UR48, 0x3 ;  /* 0x0000003067007c11 */ /* 0x040fe4000f8e18ff */
[----:B------:R-:W-:Y:S02]  /*4990*/  SHF.L.U32 R2, R96, 0x1f, RZ ;  /* 0x0000001f60027819 */ /* 0x000fe400000006ff */
[----:B------:R-:W-:Y:S02]  /*49a0*/  LEA R16, R103, UR48, 0x4 ;  /* 0x0000003067107c11 */ /* 0x000fe4000f8e20ff */
[----:B------:R-:W2:Y:S02]  /*49b0*/  SYNCS.PHASECHK.TRANS64.TRYWAIT P0, [R0+URZ+0x60], R2 ;  /* 0x00006002000075a7 */ /* 0x000ea400080011ff */
[----:B--2---:R-:W-:Y:S05]  /*49c0*/  @!P0 BRA `(.L_x_78) ;  /* 0x0000003000488947 */ /* 0x004fea0003800000 */
.L_x_146:
[----:B------:R-:W4:Y:S01]  /*49d0*/  LDC.64 R10, c[0x0][0xb10] ;  /* 0x0002c400ff0a7b82 */ /* 0x000f220000000a00 */
[----:B------:R-:W3:Y:S01]  /*49e0*/  LDS.128 R16, [R16+0xf0] ;  /* 0x0000f00010107984 */ /* 0x000ee20000000c00 */
[----:B-1----:R-:W-:Y:S01]  /*49f0*/  ISETP.NE.AND P1, PT, R41, 0x1, PT ;  /* 0x000000012900780c */ /* 0x002fe20003f25270 */
[----:B--2---:R-:W-:Y:S01]  /*4a00*/  VIADD R0, R0, 0x70 ;  /* 0x0000007000007836 */ /* 0x004fe20000000000 */
[----:B------:R-:W-:Y:S04]  /*4a10*/  ISETP.GE.AND P0, PT, R40, 0x1, PT ;  /* 0x000000012800780c */ /* 0x000fe80003f06270 */
[----:B------:R-:W1:Y:S01]  /*4a20*/  LDC.64 R8, c[0x0][0xb18] ;  /* 0x0002c600ff087b82 */ /* 0x000e620000000a00 */
[----:B------:R-:W-:Y:S01]  /*4a30*/  PRMT R0, RZ, 0x654, R0 ;  /* 0x00000654ff007816 */ /* 0x000fe20000000000 */
[----:B------:R-:W-:Y:S01]  /*4a40*/  @!PT LDS RZ, [RZ] ;  /* 0x00000000fffff984 */ /* 0x000fe20000000800 */
[----:B------:R-:W-:Y:S01]  /*4a50*/  @!PT LDS RZ, [RZ] ;  /* 0x00000000fffff984 */ /* 0x000fe20000000800 */
[----:B------:R-:W-:Y:S01]  /*4a60*/  @!PT LDS RZ, [RZ] ;  /* 0x00000000fffff984 */ /* 0x000fe20000000800 */
[----:B------:R-:W-:Y:S01]  /*4a70*/  @!PT LDS RZ, [RZ] ;  /* 0x00000000fffff984 */ /* 0x000fe20000000800 */
[----:B------:R2:W-:Y:S06]  /*4a80*/  MEMBAR.ALL.CTA ;  /* 0x0000000000007992 */ /* 0x0005ec0000008000 */
[----:B--2---:R-:W2:Y:S01]  /*4a90*/  FENCE.VIEW.ASYNC.S ;  /* 0x00000000000073c6 */ /* 0x004ea20000000000 */
[----:B------:R-:W1:Y:S08]  /*4aa0*/  @!P1 LDC R12, c[0x0][0xb20] ;  /* 0x0002c800ff0c9b82 */ /* 0x000e700000000800 */
[----:B------:R-:W1:Y:S01]  /*4ab0*/  @!P1 LDC R7, c[0x0][0xb0c] ;  /* 0x0002c300ff079b82 */ /* 0x000e620000000800 */
[----:B--2---:R2:W-:Y:S01]  /*4ac0*/  SYNCS.ARRIVE.TRANS64.RED.A1T0 RZ, [R0+URZ], RZ ;  /* 0x000000ff00ff79a7 */ /* 0x0045e200081004ff */
[----:B---3--:R-:W-:Y:S04]  /*4ad0*/  LOP3.LUT P4, RZ, R18, 0x1, RZ, 0xc0, !PT ;  /* 0x0000000112ff7812 */ /* 0x008fe8000788c0ff */
[----:B------:R-:W-:Y:S09]  /*4ae0*/  P2R R101, PR, RZ, 0x10 ;  /* 0x00000010ff657803 */ /* 0x000ff20000000000 */
[----:B------:R-:W-:Y:S02]  /*4af0*/  @P4 MOV R44, R16 ;  /* 0x00000010002c4202 */ /* 0x000fe40000000f00 */
[----:B------:R-:W-:Y:S01]  /*4b00*/  @P4 LOP3.LUT R43, R17, 0xffff, RZ, 0xc0, !PT ;  /* 0x0000ffff112b4812 */ /* 0x000fe200078ec0ff */
[----:B--2-4-:R-:W-:Y:S06]  /*4b10*/  @!P0 BRA `(.L_x_79) ;  /* 0x0000000000a48947 */ /* 0x014fec0003800000 */
[----:B------:R-:W-:Y:S01]  /*4b20*/  IMAD.HI.U32 R0, R90, R39, RZ ;  /* 0x000000275a007227 */ /* 0x000fe200078e00ff */
[----:B------:R-:W-:Y:S02]  /*4b30*/  ISETP.NE.AND P0, PT, R38, 0x1, PT ;  /* 0x000000012600780c */ /* 0x000fe40003f05270 */
[----:B------:R-:W-:Y:S01]  /*4b40*/  ISETP.NE.AND P2, PT, R40, 0x1, PT ;  /* 0x000000012800780c */ /* 0x000fe20003f45270 */
[----:B------:R-:W-:Y:S01]  /*4b50*/  IMAD.HI.U32 R4, R91, R84, RZ ;  /* 0x000000545b047227 */ /* 0x000fe200078e00ff */
[----:B------:R-:W-:Y:S02]  /*4b60*/  SHF.R.U32.HI R0, RZ, R89, R0 ;  /* 0x00000059ff007219 */ /* 0x000fe40000011600 */
[----:B------:R-:W-:Y:S01]  /*4b70*/  ISETP.NE.AND P3, PT, R42, 0x1, PT ;  /* 0x000000012a00780c */ /* 0x000fe20003f65270 */
[----:B------:R-:W-:Y:S01]  /*4b80*/  IMAD.HI.U32 R6, R43, R39, RZ ;  /* 0x000000272b067227 */ /* 0x000fe200078e00ff */
[-C--:B------:R-:W-:Y:S02]  /*4b90*/  SHF.R.U32.HI R4, RZ, R85.reuse, R4 ;  /* 0x00000055ff047219 */ /* 0x080fe40000011604 */
[----:B------:R-:W-:Y:S01]  /*4ba0*/  SEL R0, R90, R0, !P0 ;  /* 0x000000005a007207 */ /* 0x000fe20004000000 */
[----:B------:R-:W-:Y:S01]  /*4bb0*/  IMAD.HI.U32 R5, R44, R84, RZ ;  /* 0x000000542c057227 */ /* 0x000fe200078e00ff */
[----:B------:R-:W-:Y:S03]  /*4bc0*/  SEL R4, R91, R4, !P3 ;  /* 0x000000045b047207 */ /* 0x000fe60005800000 */
[-C--:B------:R-:W-:Y:S01]  /*4bd0*/  IMAD.HI.U32 R3, R0, R36.reuse, RZ ;  /* 0x0000002400037227 */ /* 0x080fe200078e00ff */
[----:B------:R-:W-:Y:S03]  /*4be0*/  SHF.R.U32.HI R5, RZ, R85, R5 ;  /* 0x00000055ff057219 */ /* 0x000fe60000011605 */
[----:B------:R-:W-:Y:S01]  /*4bf0*/  IMAD.HI.U32 R2, R4, R36, RZ ;  /* 0x0000002404027227 */ /* 0x000fe200078e00ff */
[----:B------:R-:W-:Y:S02]  /*4c00*/  @P2 SHF.R.U32.HI R0, RZ, R37, R3 ;  /* 0x00000025ff002219 */ /* 0x000fe40000011603 */
[----:B------:R-:W-:Y:S02]  /*4c10*/  SHF.R.U32.HI R3, RZ, R89, R6 ;  /* 0x00000059ff037219 */ /* 0x000fe40000011606 */
[----:B------:R-:W-:Y:S01]  /*4c20*/  @P2 SHF.R.U32.HI R4, RZ, R37, R2 ;  /* 0x00000025ff042219 */ /* 0x000fe20000011602 */
[----:B------:R-:W-:Y:S01]  /*4c30*/  IMAD R0, R40, R0, RZ ;  /* 0x0000000028007224 */ /* 0x000fe200078e02ff */
[----:B------:R-:W-:Y:S02]  /*4c40*/  SEL R3, R43, R3, !P0 ;  /* 0x000000032b037207 */ /* 0x000fe40004000000 */
[----:B------:R-:W-:Y:S01]  /*4c50*/  SEL R2, R44, R5, !P3 ;  /* 0x000000052c027207 */ /* 0x000fe20005800000 */
[----:B------:R-:W-:Y:S01]  /*4c60*/  IMAD R5, R40, R4, RZ ;  /* 0x0000000428057224 */ /* 0x000fe200078e02ff */
[C---:B------:R-:W-:Y:S01]  /*4c70*/  ISETP.GE.AND P0, PT, R3.reuse, R0, PT ;  /* 0x000000000300720c */ /* 0x040fe20003f06270 */
[C---:B------:R-:W-:Y:S03]  /*4c80*/  IMAD.HI.U32 R0, R3.reuse, R36, RZ ;  /* 0x0000002403007227 */ /* 0x040fe600078e00ff */
[C---:B------:R-:W-:Y:S02]  /*4c90*/  ISETP.GE.OR P0, PT, R2.reuse, R5, P0 ;  /* 0x000000050200720c */ /* 0x040fe40000706670 */
[----:B------:R-:W-:Y:S04]  /*4ca0*/  SHF.R.U32.HI R0, RZ, R37, R0 ;  /* 0x00000025ff007219 */ /* 0x000fe80000011600 */
[C---:B------:R-:W-:Y:S05]  /*4cb0*/  SEL R6, R3.reuse, R0, !P2 ;  /* 0x0000000003067207 */ /* 0x040fea0005000000 */
        /* <DEDUP_REMOVED lines=14> */
[----:B------:R-:W-:Y:S07]  /*4da0*/  IMAD R43, R3, R38, R43 ;  /* 0x00000026032b7224 */ /* 0x000fee00078e022b */
.L_x_79:
[----:B-1----:R-:W-:Y:S01]  /*4db0*/  @!P1 ISETP.NE.AND P0, PT, R8, 0x1, PT ;  /* 0x000000010800980c */ /* 0x002fe20003f05270 */
[----:B------:R-:W-:Y:S01]  /*4dc0*/  @!P1 IMAD.HI.U32 R0, R44, R10, RZ ;  /* 0x0000000a2c009227 */ /* 0x000fe200078e00ff */
[----:B------:R-:W-:Y:S01]  /*4dd0*/  @!P1 ISETP.NE.AND P2, PT, R7, 0x1, PT ;  /* 0x000000010700980c */ /* 0x000fe20003f45270 */
[----:B------:R-:W-:Y:S01]  /*4de0*/  ULOP3.LUT UP0, URZ, UR52, 0x1b0, URZ, 0xc0, !UPT ;  /* 0x000001b034ff7892 */ /* 0x000fe2000f80c0ff */
[----:B------:R-:W-:Y:S01]  /*4df0*/  R2UR UR42, R15 ;  /* 0x000000000f2a72ca */ /* 0x000fe200000e0000 */
[----:B------:R-:W-:Y:S01]  /*4e00*/  @!P1 IMAD.HI.U32 R2, R43, R9, RZ ;  /* 0x000000092b029227 */ /* 0x000fe200078e00ff */
[----:B------:R-:W-:Y:S02]  /*4e10*/  @!P1 SHF.R.U32.HI R0, RZ, R11, R0 ;  /* 0x0000000bff009219 */ /* 0x000fe40000011600 */
[----:B------:R-:W-:Y:S01]  /*4e20*/  R2UR UR41, R14 ;  /* 0x000000000e2972ca */ /* 0x000fe200000e0000 */
[----:B------:R-:W-:Y:S01]  /*4e30*/  VIADD R103, R103, 0x1 ;  /* 0x0000000167677836 */ /* 0x000fe20000000000 */
[----:B------:R-:W-:Y:S02]  /*4e40*/  @!P1 SHF.R.U32.HI R2, RZ, R12, R2 ;  /* 0x0000000cff029219 */ /* 0x000fe40000011602 */
[----:B------:R-:W-:Y:S02]  /*4e50*/  @!P1 SEL R3, R44, R0, !P2 ;  /* 0x000000002c039207 */ /* 0x000fe40005000000 */
[----:B------:R-:W-:Y:S02]  /*4e60*/  @!P1 SEL R2, R43, R2, !P0 ;  /* 0x000000022b029207 */ /* 0x000fe40004000000 */
[----:B------:R-:W-:Y:S01]  /*4e70*/  @P4 SHF.R.U32.HI R95, RZ, 0x10, R17 ;  /* 0x00000010ff5f4819 */ /* 0x000fe20000011611 */
[----:B------:R-:W-:Y:S02]  /*4e80*/  USHF.L.U32 UR42, UR42, 0x7, URZ ;  /* 0x000000072a2a7899 */ /* 0x000fe400080006ff */
[----:B------:R-:W-:Y:S02]  /*4e90*/  @!P1 IMAD.IADD R0, R2, 0x1, -R3 ;  /* 0x0000000102009824 */ /* 0x000fe400078e0a03 */
[----:B------:R-:W-:Y:S01]  /*4ea0*/  @!P1 IMAD.IADD R2, R3, 0x1, -R2 ;  /* 0x0000000103029824 */ /* 0x000fe200078e0a02 */
[----:B------:R-:W-:Y:S01]  /*4eb0*/  USHF.L.U32 UR41, UR41, 0x6, URZ ;  /* 0x0000000629297899 */ /* 0x000fe200080006ff */
[----:B------:R-:W-:Y:S02]  /*4ec0*/  @!P1 IMAD R44, R0, R7, R44 ;  /* 0x00000007002c9224 */ /* 0x000fe400078e022c */
[----:B------:R-:W-:Y:S01]  /*4ed0*/  @!P1 IMAD R43, R2, R8, R43 ;  /* 0x00000008022b9224 */ /* 0x000fe200078e022b */
[----:B------:R-:W-:Y:S08]  /*4ee0*/  BRA.U !UP0, `(.L_x_80) ;  /* 0x00000001087c7547 */ /* 0x000ff0000b800000 */
[----:B------:R-:W1:Y:S01]  /*4ef0*/  LDCU.64 UR8, c[0x4][0x80] ;  /* 0x01001000ff0877ac */ /* 0x000e620008000a00 */
[----:B------:R-:W-:Y:S01]  /*4f00*/  MOV R2, 0x0 ;  /* 0x0000000000027802 */ /* 0x000fe20000000f00 */
[----:B------:R-:W-:Y:S02]  /*4f10*/  HFMA2 R12, -RZ, RZ, 0, 5.9604644775390625e-08 ;  /* 0x00000001ff0c7431 */ /* 0x000fe400000001ff */
[----:B------:R-:W-:Y:S01]  /*4f20*/  IMAD.MOV.U32 R8, RZ, RZ, 0x70 ;  /* 0x00000070ff087424 */ /* 0x000fe200078e00ff */
[----:B------:R2:W3:Y:S01]  /*4f30*/  LDC.64 R14, c[0x4][R2] ;  /* 0x01000000020e7b82 */ /* 0x0004e20000000a00 */
[----:B------:R-:W4:Y:S01]  /*4f40*/  LDCU.64 UR6, c[0x4][0x88] ;  /* 0x01001100ff0677ac */ /* 0x000f220008000a00 */
[----:B------:R-:W-:Y:S01]  /*4f50*/  IMAD.MOV.U32 R13, RZ, RZ, RZ ;  /* 0x000000ffff0d7224 */ /* 0x000fe200078e00ff */
[----:B------:R-:W2:Y:S01]  /*4f60*/  LDCU.64 UR4, c[0x4][0x8] ;  /* 0x01000100ff0477ac */ /* 0x000ea20008000a00 */
[----:B-1----:R-:W-:Y:S01]  /*4f70*/  MOV R5, UR9 ;  /* 0x0000000900057c02 */ /* 0x002fe20008000f00 */
[----:B------:R-:W-:Y:S01]  /*4f80*/  IMAD.U32 R4, RZ, RZ, UR8 ;  /* 0x00000008ff047e24 */ /* 0x000fe2000f8e00ff */
[----:B----4-:R-:W-:Y:S01]  /*4f90*/  MOV R7, UR7 ;  /* 0x0000000700077c02 */ /* 0x010fe20008000f00 */
[----:B------:R-:W-:Y:S01]  /*4fa0*/  IMAD.U32 R6, RZ, RZ, UR6 ;  /* 0x00000006ff067e24 */ /* 0x000fe2000f8e00ff */
[----:B--2---:R-:W-:Y:S01]  /*4fb0*/  MOV R11, UR5 ;  /* 0x00000005000b7c02 */ /* 0x004fe20008000f00 */
[----:B------:R-:W-:Y:S02]  /*4fc0*/  IMAD.U32 R10, RZ, RZ, UR4 ;  /* 0x00000004ff0a7e24 */ /* 0x000fe4000f8e00ff */
[----:B------:R-:W-:Y:S07]  /*4fd0*/  LEPC R20, `(.L_x_81) ;  /* 0x000000001014794e */ /* 0x000fee0000000000 */
[----:B---3-5:R-:W-:Y:S05]  /*4fe0*/  CALL.ABS.NOINC R14 ;  /* 0x000000000e007343 */ /* 0x028fea0003c00000 */
.L_x_81:
[----:B------:R-:W1:Y:S01]  /*4ff0*/  LDCU.64 UR8, c[0x4][0x80] ;  /* 0x01001000ff0877ac */ /* 0x000e620008000a00 */
[----:B------:R-:W2:Y:S01]  /*5000*/  LDC.64 R2, c[0x4][R2] ;  /* 0x0100000002027b82 */ /* 0x000ea20000000a00 */
[----:B------:R-:W-:Y:S02]  /*5010*/  HFMA2 R12, -RZ, RZ, 0, 5.9604644775390625e-08 ;  /* 0x00000001ff0c7431 */ /* 0x000fe400000001ff */
[----:B------:R-:W-:Y:S02]  /*5020*/  IMAD.MOV.U32 R8, RZ, RZ, 0x70 ;  /* 0x00000070ff087424 */ /* 0x000fe400078e00ff */
[----:B------:R-:W-:Y:S01]  /*5030*/  IMAD.MOV.U32 R13, RZ, RZ, RZ ;  /* 0x000000ffff0d7224 */ /* 0x000fe200078e00ff */
[----:B------:R-:W3:Y:S01]  /*5040*/  LDCU.64 UR6, c[0x4][0x88] ;  /* 0x01001100ff0677ac */ /* 0x000ee20008000a00 */
[----:B------:R-:W4:Y:S01]  /*5050*/  LDCU.64 UR4, c[0x4][0x8] ;  /* 0x01000100ff0477ac */ /* 0x000f220008000a00 */
[----:B-1----:R-:W-:Y:S02]  /*5060*/  MOV R4, UR8 ;  /* 0x0000000800047c02 */ /* 0x002fe40008000f00 */
[----:B------:R-:W-:Y:S02]  /*5070*/  MOV R5, UR9 ;  /* 0x0000000900057c02 */ /* 0x000fe40008000f00 */
[----:B---3--:R-:W-:Y:S01]  /*5080*/  MOV R7, UR7 ;  /* 0x0000000700077c02 */ /* 0x008fe20008000f00 */
[----:B------:R-:W-:Y:S01]  /*5090*/  IMAD.U32 R6, RZ, RZ, UR6 ;  /* 0x00000006ff067e24 */ /* 0x000fe2000f8e00ff */
[----:B----4-:R-:W-:Y:S01]  /*50a0*/  MOV R11, UR5 ;  /* 0x00000005000b7c02 */ /* 0x010fe20008000f00 */
[----:B------:R-:W-:Y:S02]  /*50b0*/  IMAD.U32 R10, RZ, RZ, UR4 ;  /* 0x00000004ff0a7e24 */ /* 0x000fe4000f8e00ff */
[----:B------:R-:W-:Y:S07]  /*50c0*/  LEPC R20, `(.L_x_80) ;  /* 0x000000001014794e */ /* 0x000fee0000000000 */
[----:B--2---:R-:W-:Y:S05]  /*50d0*/  CALL.ABS.NOINC R2 ;  /* 0x0000000002007343 */ /* 0x004fea0003c00000 */
.L_x_80:
[----:B------:R-:W-:Y:S01]  /*50e0*/  ISETP.NE.U32.AND P4, PT, R82, RZ, PT ;  /* 0x000000ff5200720c */ /* 0x000fe20003f85070 */
[----:B------:R-:W-:Y:S01]  /*50f0*/  UISETP.NE.AND UP2, UPT, UR53, URZ, UPT ;  /* 0x000000ff3500728c */ /* 0x000fe2000bf45270 */
[----:B------:R-:W-:Y:S01]  /*5100*/  ISETP.NE.U32.AND P2, PT, RZ, UR38, PT ;  /* 0x00000026ff007c0c */ /* 0x000fe2000bf45070 */
[----:B------:R-:W-:Y:S01]  /*5110*/  UISETP.NE.U32.AND UP1, UPT, UR44, URZ, UPT ;  /* 0x000000ff2c00728c */ /* 0x000fe2000bf25070 */
[----:B------:R-:W-:Y:S01]  /*5120*/  ISETP.NE.AND.EX P4, PT, R83, RZ, PT, P4 ;  /* 0x000000ff5300720c */ /* 0x000fe20003f85340 */
[----:B------:R-:W-:Y:S01]  /*5130*/  UPLOP3.LUT UP0, UPT, UPT, UPT, UPT, 0x40, 0x4 ;  /* 0x000000000004789c */ /* 0x000fe20003f0e870 */
[----:B------:R-:W-:Y:S01]  /*5140*/  ISETP.NE.AND.EX P2, PT, RZ, UR39, PT, P2 ;  /* 0x00000027ff007c0c */ /* 0x000fe2000bf45320 */
[----:B------:R-:W-:Y:S01]  /*5150*/  UISETP.NE.AND.EX UP1, UPT, UR45, URZ, UPT, UP1 ;  /* 0x000000ff2d00728c */ /* 0x000fe2000bf25310 */
[----:B------:R-:W-:Y:S04]  /*5160*/  PLOP3.LUT P1, PT, PT, PT, UP2, 0x80, 0x8 ;  /* 0x000000000008781c */ /* 0x000fe80003f2f028 */
[----:B------:R-:W-:Y:S06]  /*5170*/  @UP2 UPLOP3.LUT UP0, UPT, UPT, UPT, UP1, 0x80, 0x8 ;  /* 0x000000000008289c */ /* 0x000fec0003f0f010 */
[----:B------:R-:W-:Y:S01]  /*5180*/  PLOP3.LUT P0, PT, PT, PT, UP0, 0x80, 0x8 ;  /* 0x000000000008781c */ /* 0x000fe20003f0f008 */
[----:B------:R-:W-:Y:S01]  /*5190*/  @!UPT UIADD3 URZ, UPT, UPT, URZ, URZ, URZ ;  /* 0x000000fffffff290 */ /* 0x000fe2000fffe0ff */
[----:B------:R-:W-:Y:S11]  /*51a0*/  BRA.U !UP1, `(.L_x_82) ;  /* 0x0000000109387547 */ /* 0x000ff6000b800000 */
[----:B------:R-:W-:Y:S01]  /*51b0*/  UISETP.NE.U32.AND UP0, UPT, UR38, URZ, UPT ;  /* 0x000000ff2600728c */ /* 0x000fe2000bf05070 */
[----:B------:R-:W-:Y:S02]  /*51c0*/  HFMA2 R0, -RZ, RZ, 0, 5.9604644775390625e-08 ;  /* 0x00000001ff007431 */ /* 0x000fe400000001ff */
[----:B------:R-:W-:Y:S01]  /*51d0*/  IMAD.MOV.U32 R88, RZ, RZ, 0x1 ;  /* 0x00000001ff587424 */ /* 0x000fe200078e00ff */
[----:B------:R-:W-:Y:S06]  /*51e0*/  UISETP.NE.AND.EX UP0, UPT, UR39, URZ, UPT, UP0 ;  /* 0x000000ff2700728c */ /* 0x000fec000bf05300 */
[----:B------:R-:W-:Y:S05]  /*51f0*/  PLOP3.LUT P3, PT, PT, PT, UP0, 0x80, 0x8 ;  /* 0x000000000008781c */ /* 0x000fea0003f6f008 */
[----:B------:R-:W1:Y:S01]  /*5200*/  @UP0 LDCU.64 UR6, c[0x0][0x888] ;  /* 0x00011100ff0607ac */ /* 0x000e620008000a00 */
[----:B------:R-:W-:Y:S07]  /*5210*/  @UP0 UIMAD UR4, UR36, UR44, URZ ;  /* 0x0000002c240402a4 */ /* 0x000fee000f8e02ff */
[----:B------:R-:W-:Y:S01]  /*5220*/  @!P3 PRMT R88, R0, 0x7610, R88 ;  /* 0x000076100058b816 */ /* 0x000fe20000000058 */
[----:B-1----:R-:W-:Y:S03]  /*5230*/  @UP0 UIMAD.WIDE UR6, UR4, 0x4, UR6 ;  /* 0x00000004040608a5 */ /* 0x002fe6000f8e0206 */
[----:B------:R-:W1:Y:S03]  /*5240*/  @!UP0 LDCU UR4, c[0x0][0x880] ;  /* 0x00011000ff0487ac */ /* 0x000e660008000800 */
[----:B------:R-:W-:Y:S01]  /*5250*/  IMAD.U32 R2, RZ, RZ, UR6 ;  /* 0x00000006ff027e24 */ /* 0x000fe2000f8e00ff */
[----:B------:R-:W-:Y:S05]  /*5260*/  MOV R3, UR7 ;  /* 0x0000000700037c02 */ /* 0x000fea0008000f00 */
[----:B-----5:R2:W5:Y:S02]  /*5270*/  @P3 LDG.E R49, desc[UR46][R2.64] ;  /* 0x0000002e02313981 */ /* 0x020564000c1e1900 */
[----:B-12---:R-:W-:Y:S02]  /*5280*/  @!P3 IMAD.U32 R49, RZ, RZ, UR4 ;  /* 0x00000004ff31be24 */ /* 0x006fe4000f8e00ff */
.L_x_82:
[----:B------:R-:W-:Y:S05]  /*5290*/  @!P4 BRA `(.L_x_83) ;  /* 0x000000000020c947 */ /* 0x000fea0003800000 */
[----:B------:R-:W-:Y:S04]  /*52a0*/  ISETP.NE.U32.AND P3, PT, R80, RZ, PT ;  /* 0x000000ff5000720c */ /* 0x000fe80003f65070 */
[----:B------:R-:W-:Y:S11]  /*52b0*/  ISETP.NE.AND.EX P3, PT, R81, RZ, PT, P3 ;  /* 0x000000ff5100720c */ /* 0x000ff60003f65330 */
[----:B------:R-:W-:Y:S02]  /*52c0*/  @!UPT UIADD3 URZ, UPT, UPT, URZ, URZ, URZ ;  /* 0x000000fffffff290 */ /* 0x000fe4000fffe0ff */
[----:B------:R-:W1:Y:S01]  /*52d0*/  @P3 LDC.64 R2, c[0x0][0x8a8] ;  /* 0x00022a00ff023b82 */ /* 0x000e620000000a00 */
[----:B------:R-:W-:Y:S04]  /*52e0*/  @P3 IMAD R0, R82, UR36, RZ ;  /* 0x0000002452003c24 */ /* 0x000fe8000f8e02ff */
[----:B-1----:R-:W-:Y:S05]  /*52f0*/  @P3 IMAD.WIDE R2, R0, 0x4, R2 ;  /* 0x0000000400023825 */ /* 0x002fea00078e0202 */
[----:B-----5:R1:W5:Y:S02]  /*5300*/  @P3 LDG.E R47, desc[UR46][R2.64] ;  /* 0x0000002e022f3981 */ /* 0x020364000c1e1900 */
[----:B-1----:R-:W2:Y:S02]  /*5310*/  @!P3 LDC R47, c[0x0][0x8a0] ;  /* 0x00022800ff2fbb82 */ /* 0x002ea40000000800 */
.L_x_83:
[----:B-----5:R-:W-:Y:S01]  /*5320*/  FSETP.NEU.AND P3, PT, R49, RZ, PT ;  /* 0x000000ff3100720b */ /* 0x020fe20003f6d000 */
[----:B------:R-:W-:Y:S01]  /*5330*/  ULOP3.LUT UR4, UR51, 0x1, URZ, 0x3c, !UPT ;  /* 0x0000000133047892 */ /* 0x000fe2000f8e3cff */
[----:B------:R-:W-:Y:S01]  /*5340*/  SEL R4, RZ, 0xffffffff, P2 ;  /* 0xffffffffff047807 */ /* 0x000fe20001000000 */
[----:B------:R-:W-:Y:S01]  /*5350*/  IMAD.U32 R72, RZ, RZ, UR56 ;  /* 0x00000038ff487e24 */ /* 0x000fe2000f8e00ff */
[----:B------:R-:W-:Y:S01]  /*5360*/  @P1 LOP3.LUT P2, RZ, R88, 0xff, RZ, 0xc0, !PT ;  /* 0x000000ff58ff1812 */ /* 0x000fe2000784c0ff */
[----:B------:R-:W-:Y:S01]  /*5370*/  IMAD.SHL.U32 R106, R94, 0x10, RZ ;  /* 0x000000105e6a7824 */ /* 0x000fe200078e00ff */
[----:B------:R-:W-:Y:S01]  /*5380*/  @P1 SEL R0, RZ, 0xffffffff, P3 ;  /* 0xffffffffff001807 */ /* 0x000fe20001800000 */
[----:B------:R-:W-:Y:S01]  /*5390*/  IMAD.U32 R107, RZ, RZ, UR4 ;  /* 0x00000004ff6b7e24 */ /* 0x000fe2000f8e00ff */
[----:B------:R-:W-:Y:S01]  /*53a0*/  LEA R73, R45, UR48, 0x3 ;  /* 0x000000302d497c11 */ /* 0x000fe2000f8e18ff */
[----:B------:R-:W-:Y:S01]  /*53b0*/  IMAD.SHL.U32 R72, R72, 0x2000, RZ ;  /* 0x0000200048487824 */ /* 0x000fe200078e00ff */
[----:B------:R-:W-:Y:S01]  /*53c0*/  @P0 SEL R0, R4, R0, !P2 ;  /* 0x0000000004000207 */ /* 0x000fe20005000000 */
[----:B------:R-:W-:Y:S01]  /*53d0*/  IMAD.SHL.U32 R105, R93, 0x10, RZ ;  /* 0x000000105d697824 */ /* 0x000fe200078e00ff */
[----:B------:R-:W-:Y:S01]  /*53e0*/  PLOP3.LUT P2, PT, PT, PT, UP1, 0x80, 0x8 ;  /* 0x000000000008781c */ /* 0x000fe20003f4f018 */
[----:B------:R-:W-:Y:S01]  /*53f0*/  IMAD.IADD R67, R99, 0x1, R72 ;  /* 0x0000000163437824 */ /* 0x000fe200078e0248 */
[----:B------:R-:W-:Y:S01]  /*5400*/  @P1 LOP3.LUT R0, R0, 0x1, RZ, 0xc0, !PT ;  /* 0x0000000100001812 */ /* 0x000fe200078ec0ff */
[----:B------:R-:W-:Y:S01]  /*5410*/  BSSY B1, `(.L_x_84) ;  /* 0x0000039000017945 */ /* 0x000fe20003800000 */
[----:B------:R-:W-:Y:S01]  /*5420*/  LOP3.LUT P4, R102, R88, 0xff, RZ, 0xc0, !PT ;  /* 0x000000ff58667812 */ /* 0x000fe2000788c0ff */
[----:B------:R-:W-:Y:S01]  /*5430*/  IMAD.IADD R66, R67, 0x1, R106 ;  /* 0x0000000143427824 */ /* 0x000fe200078e026a */
[----:B------:R-:W-:Y:S01]  /*5440*/  ISETP.NE.U32.OR P5, PT, R0, 0x1, !P1 ;  /* 0x000000010000780c */ /* 0x000fe20004fa5470 */
[----:B------:R-:W-:Y:S01]  /*5450*/  IMAD.U32 R0, RZ, RZ, UR56 ;  /* 0x00000038ff007e24 */ /* 0x000fe2000f8e00ff */
[----:B------:R-:W-:Y:S01]  /*5460*/  SEL R3, RZ, 0xffffffff, P3 ;  /* 0xffffffffff037807 */ /* 0x000fe20001800000 */
[----:B------:R-:W-:Y:S01]  /*5470*/  IMAD.MOV.U32 R75, RZ, RZ, 0x1 ;  /* 0x00000001ff4b7424 */ /* 0x000fe200078e00ff */
[----:B------:R-:W-:Y:S01]  /*5480*/  P2R R104, PR, RZ, 0x20 ;  /* 0x00000020ff687803 */ /* 0x000fe20000000000 */
[----:B------:R-:W-:Y:S01]  /*5490*/  IMAD R48, R45, 0x40, R46 ;  /* 0x000000402d307824 */ /* 0x000fe200078e022e */
[----:B------:R-:W-:Y:S01]  /*54a0*/  LEA R0, R0, UR48, 0x3 ;  /* 0x0000003000007c11 */ /* 0x000fe2000f8e18ff */
[----:B------:R-:W-:Y:S01]  /*54b0*/  IMAD.U32 R74, RZ, RZ, UR56 ;  /* 0x00000038ff4a7e24 */ /* 0x000fe2000f8e00ff */
[----:B------:R-:W-:Y:S02]  /*54c0*/  @P2 SEL R3, R4, R3, !P4 ;  /* 0x0000000304032207 */ /* 0x000fe40006000000 */
[----:B------:R-:W-:Y:S02]  /*54d0*/  CS2R R78, SRZ ;  /* 0x00000000004e7805 */ /* 0x000fe4000001ff00 */
[----:B------:R-:W-:Y:S02]  /*54e0*/  CS2R R76, SRZ ;  /* 0x00000000004c7805 */ /* 0x000fe4000001ff00 */
[----:B------:R-:W-:Y:S02]  /*54f0*/  CS2R R70, SRZ ;  /* 0x0000000000467805 */ /* 0x000fe4000001ff00 */
[----:B------:R-:W-:Y:S02]  /*5500*/  LOP3.LUT R3, R3, 0x1, RZ, 0xc0, !PT ;  /* 0x0000000103037812 */ /* 0x000fe400078ec0ff */
[----:B------:R-:W-:Y:S02]  /*5510*/  CS2R R68, SRZ ;  /* 0x0000000000447805 */ /* 0x000fe4000001ff00 */
[----:B------:R-:W-:Y:S02]  /*5520*/  @P5 SHF.L.U32 R2, R107, 0x1f, RZ ;  /* 0x0000001f6b025819 */ /* 0x000fe400000006ff */
[----:B------:R-:W-:Y:S02]  /*5530*/  CS2R R62, SRZ ;  /* 0x00000000003e7805 */ /* 0x000fe4000001ff00 */
[----:B------:R-:W-:Y:S02]  /*5540*/  ISETP.NE.U32.AND P2, PT, R3, 0x1, PT ;  /* 0x000000010300780c */ /* 0x000fe40003f45070 */
[----:B------:R-:W-:Y:S01]  /*5550*/  CS2R R60, SRZ ;  /* 0x00000000003c7805 */ /* 0x000fe2000001ff00 */
[----:B------:R1:W3:Y:S01]  /*5560*/  @P5 SYNCS.PHASECHK.TRANS64.TRYWAIT P1, [R0+URZ+0x20], R2 ;  /* 0x00002002000055a7 */ /* 0x0002e200080211ff */
[----:B------:R-:W-:Y:S02]  /*5570*/  CS2R R58, SRZ ;  /* 0x00000000003a7805 */ /* 0x000fe4000001ff00 */
[----:B------:R-:W-:Y:S02]  /*5580*/  P2R R108, PR, RZ, 0x4 ;  /* 0x00000004ff6c7803 */ /* 0x000fe40000000000 */
[----:B------:R-:W-:Y:S01]  /*5590*/  CS2R R56, SRZ ;  /* 0x0000000000387805 */ /* 0x000fe2000001ff00 */
[----:B------:R-:W-:Y:S02]  /*55a0*/  IMAD.IADD R65, R67, 0x1, R105 ;  /* 0x0000000143417824 */ /* 0x000fe400078e0269 */
[----:B------:R-:W-:Y:S01]  /*55b0*/  IMAD.IADD R64, R98, 0x1, R66 ;  /* 0x0000000162407824 */ /* 0x000fe200078e0242 */
[----:B-1----:R-:W-:Y:S04]  /*55c0*/  SHF.L.U32 R2, R97, 0x1f, RZ ;  /* 0x0000001f61027819 */ /* 0x002fe800000006ff */
[----:B------:R1:W4:Y:S01]  /*55d0*/  SYNCS.PHASECHK.TRANS64.TRYWAIT P0, [R73+URZ+0x80], R2 ;  /* 0x00008002490075a7 */ /* 0x00032200080011ff */
[----:B---3--:R-:W-:Y:S01]  /*55e0*/  @P5 SEL R75, RZ, 0x1, !P1 ;  /* 0x00000001ff4b5807 */ /* 0x008fe20004800000 */
[----:B-1----:R-:W-:Y:S06]  /*55f0*/  @!P5 BRA `(.L_x_85) ;  /* 0x000000000068d947 */ /* 0x002fec0003800000 */
[----:B------:R-:W-:Y:S01]  /*5600*/  ISETP.NE.AND P1, PT, R75, RZ, PT ;  /* 0x000000ff4b00720c */ /* 0x000fe20003f25270 */
[----:B------:R-:W-:Y:S01]  /*5610*/  BSSY B0, `(.L_x_86) ;  /* 0x000000d000007945 */ /* 0x000fe20003800000 */
[----:B------:R-:W-:Y:S02]  /*5620*/  CS2R R58, SRZ ;  /* 0x00000000003a7805 */ /* 0x000fe4000001ff00 */
[----:B------:R-:W-:Y:S02]  /*5630*/  CS2R R56, SRZ ;  /* 0x0000000000387805 */ /* 0x000fe4000001ff00 */
[----:B------:R-:W-:Y:S02]  /*5640*/  CS2R R62, SRZ ;  /* 0x00000000003e7805 */ /* 0x000fe4000001ff00 */
[----:B------:R-:W-:Y:S02]  /*5650*/  CS2R R60, SRZ ;  /* 0x00000000003c7805 */ /* 0x000fe4000001ff00 */
[----:B------:R-:W-:Y:S02]  /*5660*/  CS2R R70, SRZ ;  /* 0x0000000000467805 */ /* 0x000fe4000001ff00 */
[----:B------:R-:W-:Y:S02]  /*5670*/  CS2R R68, SRZ ;  /* 0x0000000000447805 */ /* 0x000fe4000001ff00 */
[----:B------:R-:W-:Y:S02]  /*5680*/  CS2R R78, SRZ ;  /* 0x00000000004e7805 */ /* 0x000fe4000001ff00 */
[----:B------:R-:W-:Y:S01]  /*5690*/  CS2R R76, SRZ ;  /* 0x00000000004c7805 */ /* 0x000fe2000001ff00 */
[----:B------:R-:W-:Y:S06]  /*56a0*/  @P1 BRA `(.L_x_87) ;  /* 0x00000000000c1947 */ /* 0x000fec0003800000 */
[----:B------:R-:W-:Y:S04]  /*56b0*/  SHF.L.U32 R3, R107, 0x1f, RZ ;  /* 0x0000001f6b037819 */ /* 0x000fe800000006ff */
[----:B------:R-:W1:Y:S02]  /*56c0*/  SYNCS.PHASECHK.TRANS64.TRYWAIT P1, [R0+URZ+0x20], R3 ;  /* 0x00002003000075a7 */ /* 0x000e6400080211ff */
[----:B-1----:R-:W-:Y:S05]  /*56d0*/  @!P1 BRA `(.L_x_88) ;  /* 0x0000002400189947 */ /* 0x002fea0003800000 */
.L_x_87:
[----:B------:R-:W-:Y:S05]  /*56e0*/  BSYNC B0 ;  /* 0x0000000000007941 */ /* 0x000fea0003800000 */
.L_x_86:
[----:B------:R-:W-:Y:S01]  /*56f0*/  ISETP.NE.AND P1, PT, R108, RZ, PT ;  /* 0x000000ff6c00720c */ /* 0x000fe20003f25270 */
[----:B------:R-:W-:Y:S04]  /*5700*/  UIADD3 UR5, UPT, UPT, UR56, 0x1, URZ ;  /* 0x0000000138057890 */ /* 0x000fe8000fffe0ff */
[----:B------:R-:W-:Y:S04]  /*5710*/  UISETP.NE.AND UP0, UPT, UR5, 0x3, UPT ;  /* 0x000000030500788c */ /* 0x000fe8000bf05270 */
[----:B------:R-:W-:Y:S02]  /*5720*/  USEL UR4, URZ, 0x1, UP0 ;  /* 0x00000001ff047887 */ /* 0x000fe40008000000 */
[----:B------:R-:W-:Y:S02]  /*5730*/  USEL UR5, UR5, URZ, UP0 ;  /* 0x000000ff05057287 */ /* 0x000fe40008000000 */
[----:B------:R3:W1:Y:S02]  /*5740*/  @P1 LDS.128 R56, [R67] ;  /* 0x0000000043381984 */ /* 0x0006640000000c00 */
[----:B------:R-:W-:Y:S02]  /*5750*/  LOP3.LUT R107, R107, UR4, RZ, 0x3c, !PT ;  /* 0x000000046b6b7c12 */ /* 0x000fe4000f8e3cff */
[----:B------:R3:W1:Y:S01]  /*5760*/  @P1 LDS.128 R60, [R66+0x10] ;  /* 0x00001000423c1984 */ /* 0x0006620000000c00 */
[----:B------:R-:W-:Y:S03]  /*5770*/  IMAD.U32 R74, RZ, RZ, UR5 ;  /* 0x00000005ff4a7e24 */ /* 0x000fe6000f8e00ff */
[----:B------:R3:W1:Y:S04]  /*5780*/  @P1 LDS.128 R68, [R65+0x20] ;  /* 0x0000200041441984 */ /* 0x0006680000000c00 */
[----:B------:R3:W1:Y:S02]  /*5790*/  @P1 LDS.128 R76, [R64+0x10] ;  /* 0x00001000404c1984 */ /* 0x0006640000000c00 */
.L_x_85:
[----:B------:R-:W-:Y:S05]  /*57a0*/  BSYNC B1 ;  /* 0x0000000000017941 */ /* 0x000fea0003800000 */
.L_x_84:
[----:B-1----:R-:W-:Y:S04]  /*57b0*/  SHF.R.U32.HI R0, RZ, 0x15, R48 ;  /* 0x00000015ff007819 */ /* 0x002fe80000011630 */
[----:B------:R-:W-:Y:S01]  /*57c0*/  LOP3.LUT P1, RZ, R0, 0x3, R92, 0x48, !PT ;  /* 0x0000000300ff7812 */ /* 0x000fe2000782485c */
[----:B------:R-:W-:Y:S01]  /*57d0*/  @!UPT UIADD3 URZ, UPT, UPT, URZ, URZ, URZ ;  /* 0x000000fffffff290 */ /* 0x000fe2000fffe0ff */
[----:B----4-:R-:W-:Y:S11]  /*57e0*/  @P0 BRA `(.L_x_89) ;  /* 0x0000000000080947 */ /* 0x010ff60003800000 */
[----:B------:R-:W1:Y:S02]  /*57f0*/  SYNCS.PHASECHK.TRANS64.TRYWAIT P0, [R73+URZ+0x80], R2 ;  /* 0x00008002490075a7 */ /* 0x000e6400080011ff */
[----:B-1----:R-:W-:Y:S05]  /*5800*/  @!P0 BRA `(.L_x_90) ;  /* 0x0000002000e08947 */ /* 0x002fea0003800000 */
.L_x_89:
[----:B------:R-:W-:Y:S05]  /*5810*/  @!P1 BRA `(.L_x_91) ;  /* 0x0000000000409947 */ /* 0x000fea0003800000 */
[----:B------:R-:W4:Y:S01]  /*5820*/  LDCU.64 UR8, c[0x4][0x70] ;  /* 0x01000e00ff0877ac */ /* 0x000f220008000a00 */
[----:B------:R-:W-:Y:S01]  /*5830*/  MOV R3, 0x0 ;  /* 0x0000000000037802 */ /* 0x000fe20000000f00 */
[----:B------:R-:W-:Y:S02]  /*5840*/  HFMA2 R12, -RZ, RZ, 0, 5.9604644775390625e-08 ;  /* 0x00000001ff0c7431 */ /* 0x000fe400000001ff */
[----:B------:R-:W-:Y:S02]  /*5850*/  IMAD.MOV.U32 R8, RZ, RZ, 0x192 ;  /* 0x00000192ff087424 */ /* 0x000fe400078e00ff */
[----:B------:R-:W-:Y:S01]  /*5860*/  IMAD.MOV.U32 R13, RZ, RZ, RZ ;  /* 0x000000ffff0d7224 */ /* 0x000fe200078e00ff */
[----:B------:R-:W5:Y:S01]  /*5870*/  LDCU.64 UR6, c[0x4][0x78] ;  /* 0x01000f00ff0677ac */ /* 0x000f620008000a00 */
[----:B-1----:R-:W1:Y:S01]  /*5880*/  LDC.64 R2, c[0x4][R3] ;  /* 0x0100000003027b82 */ /* 0x002e620000000a00 */
[----:B------:R-:W2:Y:S01]  /*5890*/  LDCU.64 UR4, c[0x4][0x10] ;  /* 0x01000200ff0477ac */ /* 0x000ea20008000a00 */
[----:B----4-:R-:W-:Y:S01]  /*58a0*/  MOV R5, UR9 ;  /* 0x0000000900057c02 */ /* 0x010fe20008000f00 */
[----:B------:R-:W-:Y:S01]  /*58b0*/  IMAD.U32 R4, RZ, RZ, UR8 ;  /* 0x00000008ff047e24 */ /* 0x000fe2000f8e00ff */
[----:B-----5:R-:W-:Y:S01]  /*58c0*/  MOV R7, UR7 ;  /* 0x0000000700077c02 */ /* 0x020fe20008000f00 */
[----:B------:R-:W-:Y:S01]  /*58d0*/  IMAD.U32 R6, RZ, RZ, UR6 ;  /* 0x00000006ff067e24 */ /* 0x000fe2000f8e00ff */
[----:B--2---:R-:W-:Y:S01]  /*58e0*/  MOV R11, UR5 ;  /* 0x00000005000b7c02 */ /* 0x004fe20008000f00 */
[----:B------:R-:W-:Y:S02]  /*58f0*/  IMAD.U32 R10, RZ, RZ, UR4 ;  /* 0x00000004ff0a7e24 */ /* 0x000fe4000f8e00ff */
[----:B------:R-:W-:Y:S07]  /*5900*/  LEPC R20, `(.L_x_91) ;  /* 0x000000001014794e */ /* 0x000fee0000000000 */
[----:B-1-3--:R-:W-:Y:S05]  /*5910*/  CALL.ABS.NOINC R2 ;  /* 0x0000000002007343 */ /* 0x00afea0003c00000 */
.L_x_91:
[----:B------:R-:W-:Y:S05]  /*5920*/  WARPSYNC.ALL ;  /* 0x0000000000007948 */ /* 0x000fea0003800000 */
[----:B------:R-:W-:Y:S01]  /*5930*/  R2UR UR4, R48 ;  /* 0x00000000300472ca */ /* 0x000fe200000e0000 */
[--C-:B------:R-:W-:Y:S01]  /*5940*/  HADD2.F32 R50, -RZ, R56.reuse.H0_H0 ;  /* 0x20000038ff327230 */ /* 0x100fe20000004100 */
[----:B------:R-:W-:Y:S01]  /*5950*/  ISETP.NE.AND P0, PT, R100, RZ, PT ;  /* 0x000000ff6400720c */ /* 0x000fe20003f05270 */
[----:B------:R-:W-:Y:S01]  /*5960*/  HADD2.F32 R51, -RZ, R56.H1_H1 ;  /* 0x30000038ff337230 */ /* 0x000fe20000004100 */
[----:B------:R-:W-:Y:S01]  /*5970*/  BSSY.RECONVERGENT B0, `(.L_x_92) ;  /* 0x0000083000007945 */ /* 0x000fe20003800200 */
[--C-:B------:R-:W-:Y:S08]  /*5980*/  HADD2.F32 R52, -RZ, R57.reuse.H0_H0 ;  /* 0x20000039ff347230 */ /* 0x100ff00000004100 */
[----:B------:R-:W2:Y:S02]  /*5990*/  LDTM.x32 R4, tmem[UR4] ;  /* 0x00000004000479ee */ /* 0x000ea400082c0000 */
[C---:B--2---:R-:W-:Y:S01]  /*59a0*/  FMUL R0, R47.reuse, R4 ;  /* 0x000000042f007220 */ /* 0x044fe20000400000 */
[C---:B-1----:R-:W-:Y:S01]  /*59b0*/  FMUL R2, R47.reuse, R5 ;  /* 0x000000052f027220 */ /* 0x042fe20000400000 */
[C---:B------:R-:W-:Y:S01]  /*59c0*/  FMUL R4, R47.reuse, R8 ;  /* 0x000000082f047220 */ /* 0x040fe20000400000 */
[----:B------:R-:W-:Y:S01]  /*59d0*/  FMUL R3, R47, R6 ;  /* 0x000000062f037220 */ /* 0x000fe20000400000 */
[C---:B------:R-:W-:Y:S01]  /*59e0*/  FFMA R0, R49.reuse, R50, R0 ;  /* 0x0000003231007223 */ /* 0x040fe20000000000 */
[----:B------:R-:W-:Y:S01]  /*59f0*/  FFMA R2, R49, R51, R2 ;  /* 0x0000003331027223 */ /* 0x000fe20000000002 */
[C---:B------:R-:W-:Y:S01]  /*5a00*/  FMUL R5, R47.reuse, R9 ;  /* 0x000000092f057220 */ /* 0x040fe20000400000 */
        /* <DEDUP_REMOVED lines=16> */
[----:B------:R-:W-:Y:S02]  /*5b10*/  HADD2.F32 R32, -RZ, R57.H1_H1 ;  /* 0x30000039ff207230 */ /* 0x000fe40000004100 */
[C---:B------:R-:W-:Y:S01]  /*5b20*/  FMUL R26, R47.reuse, R30 ;  /* 0x0000001e2f1a7220 */ /* 0x040fe20000400000 */
[----:B------:R-:W-:Y:S01]  /*5b30*/  FMUL R29, R47, R33 ;  /* 0x000000212f1d7220 */ /* 0x000fe20000400000 */
[--C-:B------:R-:W-:Y:S02]  /*5b40*/  HADD2.F32 R33, -RZ, R58.reuse.H0_H0 ;  /* 0x2000003aff217230 */ /* 0x100fe40000004100 */
[----:B------:R-:W-:Y:S01]  /*5b50*/  FFMA R3, R49, R52, R3 ;  /* 0x0000003431037223 */ /* 0x000fe20000000003 */
[C---:B------:R-:W-:Y:S01]  /*5b60*/  FMUL R7, R47.reuse, R7 ;  /* 0x000000072f077220 */ /* 0x040fe20000400000 */
[----:B------:R-:W-:Y:S01]  /*5b70*/  FMUL R30, R47, R34 ;  /* 0x000000222f1e7220 */ /* 0x000fe20000400000 */
[----:B------:R-:W-:Y:S01]  /*5b80*/  HADD2.F32 R34, -RZ, R58.H1_H1 ;  /* 0x3000003aff227230 */ /* 0x000fe20000004100 */
[----:B------:R-:W-:Y:S01]  /*5b90*/  F2FP.F16.F32.PACK_AB R52, R2, R0 ;  /* 0x000000000234723e */ /* 0x000fe200000000ff */
[--C-:B------:R-:W-:Y:S02]  /*5ba0*/  HADD2.F32 R0, -RZ, R59.reuse.H0_H0 ;  /* 0x2000003bff007230 */ /* 0x100fe40000004100 */
[C---:B------:R-:W-:Y:S01]  /*5bb0*/  FFMA R7, R49.reuse, R32, R7 ;  /* 0x0000002031077223 */ /* 0x040fe20000000007 */
[----:B------:R-:W-:Y:S02]  /*5bc0*/  HADD2.F32 R2, -RZ, R59.H1_H1 ;  /* 0x3000003bff027230 */ /* 0x000fe40000004100 */
[C---:B------:R-:W-:Y:S01]  /*5bd0*/  FFMA R4, R49.reuse, R33, R4 ;  /* 0x0000002131047223 */ /* 0x040fe20000000004 */
[C---:B------:R-:W-:Y:S01]  /*5be0*/  FFMA R5, R49.reuse, R34, R5 ;  /* 0x0000002231057223 */ /* 0x040fe20000000005 */
[----:B------:R-:W-:Y:S01]  /*5bf0*/  FFMA R6, R49, R0, R6 ;  /* 0x0000000031067223 */ /* 0x000fe20000000006 */
[--C-:B------:R-:W-:Y:S02]  /*5c00*/  HADD2.F32 R0, -RZ, R60.reuse.H0_H0 ;  /* 0x2000003cff007230 */ /* 0x100fe40000004100 */
[----:B------:R-:W-:Y:S01]  /*5c10*/  FMUL R11, R47, R11 ;  /* 0x0000000b2f0b7220 */ /* 0x000fe20000400000 */
[----:B------:R-:W-:Y:S01]  /*5c20*/  F2FP.F16.F32.PACK_AB R53, R7, R3 ;  /* 0x000000030735723e */ /* 0x000fe200000000ff */
[--C-:B------:R-:W-:Y:S02]  /*5c30*/  HADD2.F32 R3, -RZ, R61.reuse.H0_H0 ;  /* 0x2000003dff037230 */ /* 0x100fe40000004100 */
[----:B------:R-:W-:Y:S01]  /*5c40*/  FMUL R15, R47, R15 ;  /* 0x0000000f2f0f7220 */ /* 0x000fe20000400000 */
[C---:B------:R-:W-:Y:S01]  /*5c50*/  FFMA R11, R49.reuse, R2, R11 ;  /* 0x00000002310b7223 */ /* 0x040fe2000000000b */
[----:B------:R-:W-:Y:S02]  /*5c60*/  HADD2.F32 R2, -RZ, R60.H1_H1 ;  /* 0x3000003cff027230 */ /* 0x000fe40000004100 */
[----:B------:R-:W-:Y:S01]  /*5c70*/  FFMA R8, R49, R0, R8 ;  /* 0x0000000031087223 */ /* 0x000fe20000000008 */
[----:B------:R-:W-:Y:S02]  /*5c80*/  HADD2.F32 R0, -RZ, R61.H1_H1 ;  /* 0x3000003dff007230 */ /* 0x000fe40000004100 */
[C---:B------:R-:W-:Y:S01]  /*5c90*/  FMUL R19, R47.reuse, R19 ;  /* 0x000000132f137220 */ /* 0x040fe20000400000 */
[----:B------:R-:W-:Y:S01]  /*5ca0*/  FMUL R23, R47, R23 ;  /* 0x000000172f177220 */ /* 0x000fe20000400000 */
[C---:B------:R-:W-:Y:S01]  /*5cb0*/  FFMA R9, R49.reuse, R2, R9 ;  /* 0x0000000231097223 */ /* 0x040fe20000000009 */
[C---:B------:R-:W-:Y:S01]  /*5cc0*/  FFMA R10, R49.reuse, R3, R10 ;  /* 0x00000003310a7223 */ /* 0x040fe2000000000a */
[----:B------:R-:W-:Y:S01]  /*5cd0*/  FFMA R15, R49, R0, R15 ;  /* 0x00000000310f7223 */ /* 0x000fe2000000000f */
[--C-:B------:R-:W-:Y:S02]  /*5ce0*/  HADD2.F32 R2, -RZ, R62.reuse.H0_H0 ;  /* 0x2000003eff027230 */ /* 0x100fe40000004100 */
[----:B------:R-:W-:Y:S01]  /*5cf0*/  FMUL R27, R47, R27 ;  /* 0x0000001b2f1b7220 */ /* 0x000fe20000400000 */
[----:B------:R-:W-:Y:S01]  /*5d00*/  HADD2.F32 R0, -RZ, R62.H1_H1 ;  /* 0x3000003eff007230 */ /* 0x000fe20000004100 */
[----:B------:R-:W-:Y:S01]  /*5d10*/  F2FP.F16.F32.PACK_AB R54, R5, R4 ;  /* 0x000000040536723e */ /* 0x000fe200000000ff */
[--C-:B------:R-:W-:Y:S02]  /*5d20*/  HADD2.F32 R3, -RZ, R63.reuse.H0_H0 ;  /* 0x2000003fff037230 */ /* 0x100fe40000004100 */
[C---:B------:R-:W-:Y:S01]  /*5d30*/  FFMA R12, R49.reuse, R2, R12 ;  /* 0x00000002310c7223 */ /* 0x040fe2000000000c */
[--C-:B------:R-:W-:Y:S02]  /*5d40*/  HADD2.F32 R2, -RZ, R68.reuse.H0_H0 ;  /* 0x20000044ff027230 */ /* 0x100fe40000004100 */
[C---:B------:R-:W-:Y:S01]  /*5d50*/  FFMA R13, R49.reuse, R0, R13 ;  /* 0x00000000310d7223 */ /* 0x040fe2000000000d */
[----:B------:R-:W-:Y:S02]  /*5d60*/  HADD2.F32 R0, -RZ, R63.H1_H1 ;  /* 0x3000003fff007230 */ /* 0x000fe40000004100 */
[----:B------:R-:W-:Y:S01]  /*5d70*/  FFMA R14, R49, R3, R14 ;  /* 0x00000003310e7223 */ /* 0x000fe2000000000e */
[----:B------:R-:W-:Y:S01]  /*5d80*/  HADD2.F32 R3, -RZ, R68.H1_H1 ;  /* 0x30000044ff037230 */ /* 0x000fe20000004100 */
[----:B------:R-:W-:Y:S01]  /*5d90*/  F2FP.F16.F32.PACK_AB R55, R11, R6 ;  /* 0x000000060b37723e */ /* 0x000fe200000000ff */
[----:B------:R-:W-:Y:S01]  /*5da0*/  FMUL R31, R47, R31 ;  /* 0x0000001f2f1f7220 */ /* 0x000fe20000400000 */
[C---:B------:R-:W-:Y:S01]  /*5db0*/  FFMA R19, R49.reuse, R0, R19 ;  /* 0x0000000031137223 */ /* 0x040fe20000000013 */
[--C-:B------:R-:W-:Y:S02]  /*5dc0*/  HADD2.F32 R0, -RZ, R69.reuse.H0_H0 ;  /* 0x20000045ff007230 */ /* 0x100fe40000004100 */
[C---:B------:R-:W-:Y:S01]  /*5dd0*/  FFMA R16, R49.reuse, R2, R16 ;  /* 0x0000000231107223 */ /* 0x040fe20000000010 */
[----:B------:R1:W-:Y:S01]  /*5de0*/  STS.128 [R67], R52 ;  /* 0x0000003443007388 */ /* 0x0003e20000000c00 */
[C---:B------:R-:W-:Y:S01]  /*5df0*/  FFMA R17, R49.reuse, R3, R17 ;  /* 0x0000000331117223 */ /* 0x040fe20000000011 */
[----:B------:R-:W-:Y:S02]  /*5e00*/  HADD2.F32 R2, -RZ, R69.H1_H1 ;  /* 0x30000045ff027230 */ /* 0x000fe40000004100 */
[----:B------:R-:W-:Y:S01]  /*5e10*/  FFMA R18, R49, R0, R18 ;  /* 0x0000000031127223 */ /* 0x000fe20000000012 */
[--C-:B------:R-:W-:Y:S01]  /*5e20*/  HADD2.F32 R0, -RZ, R70.reuse.H0_H0 ;  /* 0x20000046ff007230 */ /* 0x100fe20000004100 */
[----:B------:R-:W-:Y:S01]  /*5e30*/  F2FP.F16.F32.PACK_AB R8, R9, R8 ;  /* 0x000000080908723e */ /* 0x000fe200000000ff */
[--C-:B------:R-:W-:Y:S02]  /*5e40*/  HADD2.F32 R3, -RZ, R71.reuse.H0_H0 ;  /* 0x20000047ff037230 */ /* 0x100fe40000004100 */
[C---:B------:R-:W-:Y:S01]  /*5e50*/  FFMA R23, R49.reuse, R2, R23 ;  /* 0x0000000231177223 */ /* 0x040fe20000000017 */
[----:B------:R-:W-:Y:S02]  /*5e60*/  HADD2.F32 R2, -RZ, R70.H1_H1 ;  /* 0x30000046ff027230 */ /* 0x000fe40000004100 */
[----:B------:R-:W-:Y:S01]  /*5e70*/  FFMA R20, R49, R0, R20 ;  /* 0x0000000031147223 */ /* 0x000fe20000000014 */
[----:B------:R-:W-:Y:S01]  /*5e80*/  HADD2.F32 R0, -RZ, R71.H1_H1 ;  /* 0x30000047ff007230 */ /* 0x000fe20000004100 */
[----:B------:R-:W-:Y:S01]  /*5e90*/  F2FP.F16.F32.PACK_AB R9, R15, R10 ;  /* 0x0000000a0f09723e */ /* 0x000fe200000000ff */
[----:B------:R-:W-:Y:S02]  /*5ea0*/  HADD2.F32 R4, -RZ, R79.H0_H0 ;  /* 0x2000004fff047230 */ /* 0x000fe40000004100 */
[C---:B------:R-:W-:Y:S01]  /*5eb0*/  FFMA R21, R49.reuse, R2, R21 ;  /* 0x0000000231157223 */ /* 0x040fe20000000015 */
[C---:B------:R-:W-:Y:S01]  /*5ec0*/  FFMA R22, R49.reuse, R3, R22 ;  /* 0x0000000331167223 */ /* 0x040fe20000000016 */
[----:B------:R-:W-:Y:S01]  /*5ed0*/  FFMA R27, R49, R0, R27 ;  /* 0x00000000311b7223 */ /* 0x000fe2000000001b */
[--C-:B------:R-:W-:Y:S01]  /*5ee0*/  HADD2.F32 R2, -RZ, R76.reuse.H0_H0 ;  /* 0x2000004cff027230 */ /* 0x100fe20000004100 */
[----:B------:R-:W-:Y:S01]  /*5ef0*/  F2FP.F16.F32.PACK_AB R10, R13, R12 ;  /* 0x0000000c0d0a723e */ /* 0x000fe200000000ff */
[----:B------:R-:W-:Y:S01]  /*5f00*/  HADD2.F32 R0, -RZ, R76.H1_H1 ;  /* 0x3000004cff007230 */ /* 0x000fe20000004100 */
[----:B------:R-:W-:Y:S01]  /*5f10*/  F2FP.F16.F32.PACK_AB R11, R19, R14 ;  /* 0x0000000e130b723e */ /* 0x000fe200000000ff */
[--C-:B------:R-:W-:Y:S02]  /*5f20*/  HADD2.F32 R3, -RZ, R77.reuse.H0_H0 ;  /* 0x2000004dff037230 */ /* 0x100fe40000004100 */
[C---:B------:R-:W-:Y:S01]  /*5f30*/  FFMA R24, R49.reuse, R2, R24 ;  /* 0x0000000231187223 */ /* 0x040fe20000000018 */
[--C-:B------:R-:W-:Y:S02]  /*5f40*/  HADD2.F32 R2, -RZ, R78.reuse.H0_H0 ;  /* 0x2000004eff027230 */ /* 0x100fe40000004100 */
[C---:B------:R-:W-:Y:S01]  /*5f50*/  FFMA R25, R49.reuse, R0, R25 ;  /* 0x0000000031197223 */ /* 0x040fe20000000019 */
[----:B------:R1:W-:Y:S01]  /*5f60*/  STS.128 [R66+0x10], R8 ;  /* 0x0000100842007388 */ /* 0x0003e20000000c00 */
[----:B------:R-:W-:Y:S02]  /*5f70*/  HADD2.F32 R0, -RZ, R77.H1_H1 ;  /* 0x3000004dff007230 */ /* 0x000fe40000004100 */
[----:B------:R-:W-:Y:S01]  /*5f80*/  FFMA R26, R49, R3, R26 ;  /* 0x00000003311a7223 */ /* 0x000fe2000000001a */
[----:B------:R-:W-:Y:S01]  /*5f90*/  HADD2.F32 R3, -RZ, R78.H1_H1 ;  /* 0x3000004eff037230 */ /* 0x000fe20000004100 */
[----:B------:R-:W-:Y:S01]  /*5fa0*/  F2FP.F16.F32.PACK_AB R16, R17, R16 ;  /* 0x000000101110723e */ /* 0x000fe200000000ff */
[----:B------:R-:W-:Y:S01]  /*5fb0*/  HADD2.F32 R5, -RZ, R79.H1_H1 ;  /* 0x3000004fff057230 */ /* 0x000fe20000004100 */
[----:B------:R-:W-:Y:S01]  /*5fc0*/  F2FP.F16.F32.PACK_AB R17, R23, R18 ;  /* 0x000000121711723e */ /* 0x000fe200000000ff */
[----:B------:R-:W-:Y:S01]  /*5fd0*/  FFMA R31, R49, R0, R31 ;  /* 0x00000000311f7223 */ /* 0x000fe2000000001f */
[----:B------:R-:W-:Y:S01]  /*5fe0*/  FMUL R35, R47, R35 ;  /* 0x000000232f237220 */ /* 0x000fe20000400000 */
[----:B------:R-:W-:Y:S01]  /*5ff0*/  F2FP.F16.F32.PACK_AB R18, R21, R20 ;  /* 0x000000141512723e */ /* 0x000fe200000000ff */
[----:B------:R-:W-:Y:S01]  /*6000*/  FFMA R28, R49, R2, R28 ;  /* 0x00000002311c7223 */ /* 0x000fe2000000001c */
[----:B------:R-:W-:Y:S01]  /*6010*/  F2FP.F16.F32.PACK_AB R19, R27, R22 ;  /* 0x000000161b13723e */ /* 0x000fe200000000ff */
[C---:B------:R-:W-:Y:S01]  /*6020*/  FFMA R29, R49.reuse, R3, R29 ;  /* 0x00000003311d7223 */ /* 0x040fe2000000001d */
[C---:B------:R-:W-:Y:S01]  /*6030*/  FFMA R30, R49.reuse, R4, R30 ;  /* 0x00000004311e7223 */ /* 0x040fe2000000001e */
[----:B------:R-:W-:Y:S01]  /*6040*/  FFMA R35, R49, R5, R35 ;  /* 0x0000000531237223 */ /* 0x000fe20000000023 */
[----:B------:R-:W-:Y:S01]  /*6050*/  F2FP.F16.F32.PACK_AB R24, R25, R24 ;  /* 0x000000181918723e */ /* 0x000fe200000000ff */
[----:B------:R1:W-:Y:S01]  /*6060*/  STS.128 [R65+0x20], R16 ;  /* 0x0000201041007388 */ /* 0x0003e20000000c00 */
[----:B------:R-:W-:Y:S02]  /*6070*/  F2FP.F16.F32.PACK_AB R25, R31, R26 ;  /* 0x0000001a1f19723e */ /* 0x000fe400000000ff */
[----:B------:R-:W-:Y:S02]  /*6080*/  F2FP.F16.F32.PACK_AB R26, R29, R28 ;  /* 0x0000001c1d1a723e */ /* 0x000fe400000000ff */
[----:B------:R-:W-:Y:S05]  /*6090*/  F2FP.F16.F32.PACK_AB R27, R35, R30 ;  /* 0x0000001e231b723e */ /* 0x000fea00000000ff */
[----:B------:R1:W-:Y:S01]  /*60a0*/  STS.128 [R64+0x10], R24 ;  /* 0x0000101840007388 */ /* 0x0003e20000000c00 */
[----:B------:R-:W-:Y:S01]  /*60b0*/  @!PT LDS RZ, [RZ] ;  /* 0x00000000fffff984 */ /* 0x000fe20000000800 */
[----:B------:R-:W-:Y:S01]  /*60c0*/  @!PT LDS RZ, [RZ] ;  /* 0x00000000fffff984 */ /* 0x000fe20000000800 */
[----:B------:R-:W-:Y:S01]  /*60d0*/  @!PT LDS RZ, [RZ] ;  /* 0x00000000fffff984 */ /* 0x000fe20000000800 */
[----:B------:R-:W-:Y:S01]  /*60e0*/  @!PT LDS RZ, [RZ] ;  /* 0x00000000fffff984 */ /* 0x000fe20000000800 */
[----:B------:R2:W-:Y:S07]  /*60f0*/  MEMBAR.ALL.CTA ;  /* 0x0000000000007992 */ /* 0x0005ee0000008000 */
[----:B--2---:R-:W2:Y:S02]  /*6100*/  FENCE.VIEW.ASYNC.S ;  /* 0x00000000000073c6 */ /* 0x004ea40000000000 */
[----:B--2---:R-:W-:Y:S06]  /*6110*/  BAR.SYNC.DEFER_BLOCKING 0x1, 0x80 ;  /* 0x0042000000007b1d */ /* 0x004fec0000010000 */
[----:B------:R-:W-:Y:S05]  /*6120*/  @P0 BRA `(.L_x_93) ;  /* 0x00000000001c0947 */ /* 0x000fea0003800000 */
[----:B------:R-:W-:Y:S01]  /*6130*/  R2UR UR4, R72 ;  /* 0x00000000480472ca */ /* 0x000fe200000e0000 */
[----:B------:R-:W-:Y:S01]  /*6140*/  UIADD3 UR6, UP0, UPT, UR54, 0x680, URZ ;  /* 0x0000068036067890 */ /* 0x000fe2000ff1e0ff */
[----:B------:R-:W-:Y:S03]  /*6150*/  UMOV UR43, UR36 ;  /* 0x00000024002b7c82 */ /* 0x000fe60008000000 */
[----:B------:R-:W-:Y:S08]  /*6160*/  UIADD3.X UR7, UPT, UPT, URZ, UR55, URZ, UP0, !UPT ;  /* 0x00000037ff077290 */ /* 0x000ff000087fe4ff */
[----:B------:R-:W-:Y:S09]  /*6170*/  UIADD3 UR40, UPT, UPT, UR48, 0x200, UR4 ;  /* 0x0000020030287890 */ /* 0x000ff2000fffe004 */
[----:B------:R2:W-:Y:S02]  /*6180*/  UTMASTG.3D [UR40], [UR6] ;  /* 0x00000028060073b5 */ /* 0x0005e40008010000 */
[----:B--2---:R0:W-:Y:S02]  /*6190*/  UTMACMDFLUSH ;  /* 0x00000000000079b7 */ /* 0x0041e40000000000 */
.L_x_93:
[----:B------:R-:W-:Y:S05]  /*61a0*/  BSYNC.RECONVERGENT B0 ;  /* 0x0000000000007941 */ /* 0x000fea0003800200 */
.L_x_92:
[----:B------:R-:W-:Y:S01]  /*61b0*/  UIADD3 UR40, UPT, UPT, UR56, 0x1, URZ ;  /* 0x0000000138287890 */ /* 0x000fe2000fffe0ff */
[----:B------:R-:W-:Y:S03]  /*61c0*/  BSSY.RECONVERGENT B0, `(.L_x_94) ;  /* 0x0000005000007945 */ /* 0x000fe60003800200 */
[----:B------:R-:W-:Y:S04]  /*61d0*/  UISETP.NE.AND UP0, UPT, UR40, 0x3, UPT ;  /* 0x000000032800788c */ /* 0x000fe8000bf05270 */
[----:B------:R-:W-:Y:S01]  /*61e0*/  USEL UR43, UR40, URZ, UP0 ;  /* 0x000000ff282b7287 */ /* 0x000fe20008000000 */
[----:B------:R-:W-:Y:S11]  /*61f0*/  @P0 BRA `(.L_x_95) ;  /* 0x0000000000040947 */ /* 0x000ff60003800000 */
[----:B------:R-:W-:Y:S04]  /*6200*/  DEPBAR.LE SB0, 0x1 ;  /* 0x000080400000791a */ /* 0x000fe80000000000 */
.L_x_95:
[----:B------:R-:W-:Y:S05]  /*6210*/  BSYNC.RECONVERGENT B0 ;  /* 0x0000000000007941 */ /* 0x000fea0003800200 */
.L_x_94:
[----:B------:R-:W-:Y:S01]  /*6220*/  BAR.SYNC.DEFER_BLOCKING 0x1, 0x80 ;  /* 0x0042000000007b1d */ /* 0x000fe20000010000 */
[----:B------:R-:W-:Y:S01]  /*6230*/  ISETP.NE.AND P1, PT, R104, RZ, PT ;  /* 0x000000ff6800720c */ /* 0x000fe20003f25270 */
[----:B------:R-:W-:Y:S01]  /*6240*/  UISETP.NE.AND UP0, UPT, UR50, URZ, UPT ;  /* 0x000000ff3200728c */ /* 0x000fe2000bf05270 */
[----:B------:R-:W-:Y:S11]  /*6250*/  LEA R2, R74, UR48, 0x3 ;  /* 0x000000304a027c11 */ /* 0x000ff6000f8e18ff */
[----:B------:R-:W-:Y:S01]  /*6260*/  @P1 SHF.L.U32 R3, R107, 0x1f, RZ ;  /* 0x0000001f6b031819 */ /* 0x000fe200000006ff */
[----:B------:R-:W-:Y:S06]  /*6270*/  BRA.U !UP0, `(.L_x_96) ;  /* 0x0000000108247547 */ /* 0x000fec000b800000 */
[----:B------:R-:W-:Y:S01]  /*6280*/  IMAD.U32 R4, RZ, RZ, UR49 ;  /* 0x00000031ff047e24 */ /* 0x000fe2000f8e00ff */
[----:B------:R-:W-:Y:S01]  /*6290*/  MOV R0, UR37 ;  /* 0x0000002500007c02 */ /* 0x000fe20008000f00 */
[----:B------:R-:W-:Y:S03]  /*62a0*/  UIADD3 UR49, UPT, UPT, UR49, 0x1, URZ ;  /* 0x0000000131317890 */ /* 0x000fe6000fffe0ff */
[----:B------:R-:W-:Y:S01]  /*62b0*/  @P1 LEA R4, R4, UR48, 0x3 ;  /* 0x0000003004041c11 */ /* 0x000fe2000f8e18ff */
[----:B------:R-:W-:Y:S04]  /*62c0*/  UISETP.NE.AND UP0, UPT, UR49, 0x3, UPT ;  /* 0x000000033100788c */ /* 0x000fe8000bf05270 */
[----:B------:R-:W-:Y:S01]  /*62d0*/  @P1 VIADD R4, R4, 0x38 ;  /* 0x0000003804041836 */ /* 0x000fe20000000000 */
[----:B------:R-:W-:Y:S04]  /*62e0*/  USEL UR49, UR49, URZ, UP0 ;  /* 0x000000ff31317287 */ /* 0x000fe80008000000 */
[----:B------:R-:W-:Y:S04]  /*62f0*/  @P1 PRMT R0, R0, 0x654, R4 ;  /* 0x0000065400001816 */ /* 0x000fe80000000004 */
[----:B------:R2:W-:Y:S04]  /*6300*/  @P1 SYNCS.ARRIVE.TRANS64.RED.A1T0 RZ, [R0+URZ], RZ ;  /* 0x000000ff00ff19a7 */ /* 0x0005e800081004ff */
.L_x_96:
[----:B------:R-:W4:Y:S01]  /*6310*/  @P1 SYNCS.PHASECHK.TRANS64.TRYWAIT P0, [R2+URZ+0x20], R3 ;  /* 0x00002003020015a7 */ /* 0x000f2200080011ff */
[----:B------:R-:W-:Y:S01]  /*6320*/  BSSY B1, `(.L_x_97) ;  /* 0x0000015000017945 */ /* 0x000fe20003800000 */
[----:B----4-:R-:W-:Y:S03]  /*6330*/  @P1 SEL R75, RZ, 0x1, !P0 ;  /* 0x00000001ff4b1807 */ /* 0x010fe60004000000 */
[----:B------:R-:W-:Y:S05]  /*6340*/  @!P1 BRA `(.L_x_98) ;  /* 0x0000000000489947 */ /* 0x000fea0003800000 */
[----:B------:R-:W-:Y:S01]  /*6350*/  ISETP.NE.AND P1, PT, R108, RZ, PT ;  /* 0x000000ff6c00720c */ /* 0x000fe20003f25270 */
[----:B------:R-:W-:Y:S01]  /*6360*/  BSSY B0, `(.L_x_99) ;  /* 0x000000a000007945 */ /* 0x000fe20003800000 */
[----:B------:R-:W-:Y:S11]  /*6370*/  ISETP.NE.AND P0, PT, R75, RZ, PT ;  /* 0x000000ff4b00720c */ /* 0x000ff60003f05270 */
[----:B------:R-:W-:Y:S04]  /*6380*/  @P1 IMAD R74, R74, 0x2000, R99 ;  /* 0x000020004a4a1824 */ /* 0x000fe800078e0263 */
[----:B------:R-:W-:Y:S01]  /*6390*/  @P1 IMAD.IADD R4, R106, 0x1, R74 ;  /* 0x000000016a041824 */ /* 0x000fe200078e024a */
[----:B------:R-:W-:Y:S03]  /*63a0*/  @P1 IADD3 R3, PT, PT, R105, R74, RZ ;  /* 0x0000004a69031210 */ /* 0x000fe60007ffe0ff */
[----:B--2---:R-:W-:Y:S01]  /*63b0*/  @P1 IMAD.IADD R0, R98, 0x1, R4 ;  /* 0x0000000162001824 */ /* 0x004fe200078e0204 */
[----:B------:R-:W-:Y:S06]  /*63c0*/  @P0 BRA `(.L_x_100) ;  /* 0x00000000000c0947 */ /* 0x000fec0003800000 */
[----:B------:R-:W-:Y:S04]  /*63d0*/  SHF.L.U32 R107, R107, 0x1f, RZ ;  /* 0x0000001f6b6b7819 */ /* 0x000fe800000006ff */
[----:B------:R-:W2:Y:S02]  /*63e0*/  SYNCS.PHASECHK.TRANS64.TRYWAIT P0, [R2+URZ+0x20], R107 ;  /* 0x0000206b020075a7 */ /* 0x000ea400080011ff */
[----:B--2---:R-:W-:Y:S05]  /*63f0*/  @!P0 BRA `(.L_x_101) ;  /* 0x0000001400f88947 */ /* 0x004fea0003800000 */
.L_x_100:
[----:B------:R-:W-:Y:S05]  /*6400*/  BSYNC B0 ;  /* 0x0000000000007941 */ /* 0x000fea0003800000 */
.L_x_99:
[----:B------:R-:W-:Y:S11]  /*6410*/  ISETP.NE.AND P0, PT, R108, RZ, PT ;  /* 0x000000ff6c00720c */ /* 0x000ff60003f05270 */
[----:B------:R-:W-:Y:S02]  /*6420*/  @!UPT UIADD3 URZ, UPT, UPT, URZ, URZ, URZ ;  /* 0x000000fffffff290 */ /* 0x000fe4000fffe0ff */
[----:B------:R4:W1:Y:S04]  /*6430*/  @P0 LDS.128 R56, [R74] ;  /* 0x000000004a380984 */ /* 0x0008680000000c00 */
[----:B------:R4:W1:Y:S04]  /*6440*/  @P0 LDS.128 R68, [R3+0x20] ;  /* 0x0000200003440984 */ /* 0x0008680000000c00 */
[----:B------:R4:W1:Y:S04]  /*6450*/  @P0 LDS.128 R60, [R4+0x10] ;  /* 0x00001000043c0984 */ /* 0x0008680000000c00 */
[----:B------:R4:W1:Y:S02]  /*6460*/  @P0 LDS.128 R76, [R0+0x10] ;  /* 0x00001000004c0984 */ /* 0x0008640000000c00 */
.L_x_98:
[----:B------:R-:W-:Y:S05]  /*6470*/  BSYNC B1 ;  /* 0x0000000000017941 */ /* 0x000fea0003800000 */
.L_x_97:
[----:B--2-4-:R-:W-:Y:S05]  /*6480*/  VIADD R0, R48, 0x20 ;  /* 0x0000002030007836 */ /* 0x014fea0000000000 */
[----:B------:R-:W-:Y:S04]  /*6490*/  SHF.R.U32.HI R0, RZ, 0x15, R0 ;  /* 0x00000015ff007819 */ /* 0x000fe80000011600 */
[----:B------:R-:W-:Y:S11]  /*64a0*/  LOP3.LUT P0, RZ, R0, 0x3, R92, 0x48, !PT ;  /* 0x0000000300ff7812 */ /* 0x000ff6000780485c */
[----:B------:R-:W-:Y:S02]  /*64b0*/  @!UPT UIADD3 URZ, UPT, UPT, URZ, URZ, URZ ;  /* 0x000000fffffff290 */ /* 0x000fe4000fffe0ff */
[----:B------:R-:W-:Y:S05]  /*64c0*/  @!P0 BRA `(.L_x_102) ;  /* 0x0000000000408947 */ /* 0x000fea0003800000 */
[----:B------:R-:W2:Y:S01]  /*64d0*/  LDCU.64 UR8, c[0x4][0x70] ;  /* 0x01000e00ff0877ac */ /* 0x000ea20008000a00 */
[----:B------:R-:W-:Y:S01]  /*64e0*/  MOV R3, 0x0 ;  /* 0x0000000000037802 */ /* 0x000fe20000000f00 */
[----:B------:R-:W-:Y:S02]  /*64f0*/  HFMA2 R12, -RZ, RZ, 0, 5.9604644775390625e-08 ;  /* 0x00000001ff0c7431 */ /* 0x000fe400000001ff */
[----:B-1----:R-:W-:Y:S02]  /*6500*/  IMAD.MOV.U32 R8, RZ, RZ, 0x192 ;  /* 0x00000192ff087424 */ /* 0x002fe400078e00ff */
[----:B------:R-:W-:Y:S01]  /*6510*/  IMAD.MOV.U32 R13, RZ, RZ, RZ ;  /* 0x000000ffff0d7224 */ /* 0x000fe200078e00ff */
[----:B------:R-:W1:Y:S01]  /*6520*/  LDCU.64 UR6, c[0x4][0x78] ;  /* 0x01000f00ff0677ac */ /* 0x000e620008000a00 */
[----:B------:R-:W4:Y:S01]  /*6530*/  LDC.64 R2, c[0x4][R3] ;  /* 0x0100000003027b82 */ /* 0x000f220000000a00 */
[----:B------:R-:W5:Y:S01]  /*6540*/  LDCU.64 UR4, c[0x4][0x10] ;  /* 0x01000200ff0477ac */ /* 0x000f620008000a00 */
[----:B--2---:R-:W-:Y:S01]  /*6550*/  MOV R5, UR9 ;  /* 0x0000000900057c02 */ /* 0x004fe20008000f00 */
[----:B------:R-:W-:Y:S01]  /*6560*/  IMAD.U32 R4, RZ, RZ, UR8 ;  /* 0x00000008ff047e24 */ /* 0x000fe2000f8e00ff */
[----:B-1----:R-:W-:Y:S01]  /*6570*/  MOV R7, UR7 ;  /* 0x0000000700077c02 */ /* 0x002fe20008000f00 */
[----:B------:R-:W-:Y:S01]  /*6580*/  IMAD.U32 R6, RZ, RZ, UR6 ;  /* 0x00000006ff067e24 */ /* 0x000fe2000f8e00ff */
[----:B-----5:R-:W-:Y:S01]  /*6590*/  MOV R11, UR5 ;  /* 0x00000005000b7c02 */ /* 0x020fe20008000f00 */
[----:B------:R-:W-:Y:S02]  /*65a0*/  IMAD.U32 R10, RZ, RZ, UR4 ;  /* 0x00000004ff0a7e24 */ /* 0x000fe4000f8e00ff */
[----:B------:R-:W-:Y:S07]  /*65b0*/  LEPC R20, `(.L_x_102) ;  /* 0x000000001014794e */ /* 0x000fee0000000000 */
[----:B---34-:R-:W-:Y:S05]  /*65c0*/  CALL.ABS.NOINC R2 ;  /* 0x0000000002007343 */ /* 0x018fea0003c00000 */
.L_x_102:
[----:B------:R-:W-:Y:S01]  /*65d0*/  ISETP.NE.AND P0, PT, R100, RZ, PT ;  /* 0x000000ff6400720c */ /* 0x000fe20003f05270 */
[----:B------:R-:W-:Y:S05]  /*65e0*/  WARPSYNC.ALL ;  /* 0x0000000000007948 */ /* 0x000fea0003800000 */
[----:B------:R-:W-:Y:S01]  /*65f0*/  R2UR UR4, R48 ;  /* 0x00000000300472ca */ /* 0x000fe200000e0000 */
[--C-:B-1----:R-:W-:Y:S01]  /*6600*/  HADD2.F32 R0, -RZ, R56.reuse.H0_H0 ;  /* 0x20000038ff007230 */ /* 0x102fe20000004100 */
[----:B------:R-:W-:Y:S01]  /*6610*/  R2UR UR5, R73 ;  /* 0x00000000490572ca */ /* 0x000fe200000e0000 */
[----:B------:R-:W-:Y:S01]  /*6620*/  HADD2.F32 R2, -RZ, R56.H1_H1 ;  /* 0x30000038ff027230 */ /* 0x000fe20000004100 */
[----:B------:R-:W-:Y:S01]  /*6630*/  USHF.L.U32 UR8, UR43, 0xd, URZ ;  /* 0x0000000d2b087899 */ /* 0x000fe200080006ff */
[--C-:B------:R-:W-:Y:S01]  /*6640*/  HADD2.F32 R3, -RZ, R57.reuse.H0_H0 ;  /* 0x20000039ff037230 */ /* 0x100fe20000004100 */
[----:B------:R-:W-:Y:S01]  /*6650*/  BSSY.RECONVERGENT B0, `(.L_x_103) ;  /* 0x000008b000007945 */ /* 0x000fe20003800200 */
[----:B------:R-:W-:Y:S02]  /*6660*/  HADD2.F32 R48, -RZ, R57.H1_H1 ;  /* 0x30000039ff307230 */ /* 0x000fe40000004100 */
[--C-:B------:R-:W-:Y:S02]  /*6670*/  HADD2.F32 R50, -RZ, R58.reuse.H0_H0 ;  /* 0x2000003aff327230 */ /* 0x100fe40000004100 */
[----:B------:R-:W-:Y:S02]  /*6680*/  HADD2.F32 R51, -RZ, R58.H1_H1 ;  /* 0x3000003aff337230 */ /* 0x000fe40000004100 */
[----:B------:R-:W1:Y:S01]  /*6690*/  LDTM.x32 R4, tmem[UR4+0x20] ;  /* 0x00002004000479ee */ /* 0x000e6200082c0000 */
[----:B------:R-:W-:Y:S01]  /*66a0*/  NOP ;  /* 0x0000000000007918 */ /* 0x000fe20000000000 */
[----:B------:R-:W-:Y:S01]  /*66b0*/  UIADD3 UR5, UPT, UPT, UR5, 0xa0, URZ ;  /* 0x000000a005057890 */ /* 0x000fe2000fffe0ff */
[--C-:B------:R-:W-:Y:S02]  /*66c0*/  HADD2.F32 R52, -RZ, R59.reuse.H0_H0 ;  /* 0x2000003bff347230 */ /* 0x100fe40000004100 */
[----:B------:R-:W-:Y:S01]  /*66d0*/  HADD2.F32 R53, -RZ, R59.H1_H1 ;  /* 0x3000003bff357230 */ /* 0x000fe20000004100 */
[----:B------:R-:W-:Y:S01]  /*66e0*/  UPRMT UR5, UR37, 0x654, UR5 ;  /* 0x0000065425057896 */ /* 0x000fe20008000005 */
[--C-:B------:R-:W-:Y:S02]  /*66f0*/  HADD2.F32 R54, -RZ, R60.reuse.H0_H0 ;  /* 0x2000003cff367230 */ /* 0x100fe40000004100 */
[----:B------:R-:W-:Y:S02]  /*6700*/  HADD2.F32 R55, -RZ, R60.H1_H1 ;  /* 0x3000003cff377230 */ /* 0x000fe40000004100 */
[--C-:B------:R-:W-:Y:S02]  /*6710*/  HADD2.F32 R56, -RZ, R61.reuse.H0_H0 ;  /* 0x2000003dff387230 */ /* 0x100fe40000004100 */
[----:B------:R-:W-:Y:S02]  /*6720*/  HADD2.F32 R57, -RZ, R61.H1_H1 ;  /* 0x3000003dff397230 */ /* 0x000fe40000004100 */
[----:B-1----:R-:W-:Y:S01]  /*6730*/  SYNCS.ARRIVE.TRANS64.RED.A1T0 RZ, [UR5], RZ ;  /* 0x000000ffffff79a7 */ /* 0x002fe20008100405 */
[--C-:B------:R-:W-:Y:S02]  /*6740*/  HADD2.F32 R58, -RZ, R62.reuse.H0_H0 ;  /* 0x2000003eff3a7230 */ /* 0x100fe40000004100 */
[----:B------:R-:W-:Y:S02]  /*6750*/  HADD2.F32 R59, -RZ, R62.H1_H1 ;  /* 0x3000003eff3b7230 */ /* 0x000fe40000004100 */
[--C-:B------:R-:W-:Y:S02]  /*6760*/  HADD2.F32 R60, -RZ, R63.reuse.H0_H0 ;  /* 0x2000003fff3c7230 */ /* 0x100fe40000004100 */
[----:B------:R-:W-:Y:S02]  /*6770*/  HADD2.F32 R61, -RZ, R63.H1_H1 ;  /* 0x3000003fff3d7230 */ /* 0x000fe40000004100 */
[C---:B------:R-:W-:Y:S01]  /*6780*/  FMUL R4, R47.reuse, R4 ;  /* 0x000000042f047220 */ /* 0x040fe20000400000 */
[C---:B------:R-:W-:Y:S01]  /*6790*/  FMUL R5, R47.reuse, R5 ;  /* 0x000000052f057220 */ /* 0x040fe20000400000 */
[C---:B------:R-:W-:Y:S01]  /*67a0*/  FMUL R6, R47.reuse, R6 ;  /* 0x000000062f067220 */ /* 0x040fe20000400000 */
[----:B------:R-:W-:Y:S01]  /*67b0*/  FMUL R7, R47, R7 ;  /* 0x000000072f077220 */ /* 0x000fe20000400000 */
[C---:B------:R-:W-:Y:S01]  /*67c0*/  FFMA R4, R49.reuse, R0, R4 ;  /* 0x0000000031047223 */ /* 0x040fe20000000004 */
[C---:B------:R-:W-:Y:S01]  /*67d0*/  FFMA R5, R49.reuse, R2, R5 ;  /* 0x0000000231057223 */ /* 0x040fe20000000005 */
[C---:B------:R-:W-:Y:S01]  /*67e0*/  FFMA R6, R49.reuse, R3, R6 ;  /* 0x0000000331067223 */ /* 0x040fe20000000006 */
[----:B------:R-:W-:Y:S01]  /*67f0*/  FFMA R7, R49, R48, R7 ;  /* 0x0000003031077223 */ /* 0x000fe20000000007 */
[C---:B------:R-:W-:Y:S01]  /*6800*/  FMUL R8, R47.reuse, R8 ;  /* 0x000000082f087220 */ /* 0x040fe20000400000 */
[----:B------:R-:W-:Y:S01]  /*6810*/  FMUL R9, R47, R9 ;  /* 0x000000092f097220 */ /* 0x000fe20000400000 */
[----:B------:R-:W-:Y:S01]  /*6820*/  F2FP.F16.F32.PACK_AB R4, R5, R4 ;  /* 0x000000040504723e */ /* 0x000fe200000000ff */
[----:B------:R-:W-:Y:S01]  /*6830*/  FMUL R0, R47, R10 ;  /* 0x0000000a2f007220 */ /* 0x000fe20000400000 */
[----:B------:R-:W-:Y:S01]  /*6840*/  F2FP.F16.F32.PACK_AB R5, R7, R6 ;  /* 0x000000060705723e */ /* 0x000fe200000000ff */
[C---:B------:R-:W-:Y:S01]  /*6850*/  FFMA R8, R49.reuse, R50, R8 ;  /* 0x0000003231087223 */ /* 0x040fe20000000008 */
[C---:B------:R-:W-:Y:S01]  /*6860*/  FFMA R9, R49.reuse, R51, R9 ;  /* 0x0000003331097223 */ /* 0x040fe20000000009 */
[----:B------:R-:W-:Y:S01]  /*6870*/  FFMA R0, R49, R52, R0 ;  /* 0x0000003431007223 */ /* 0x000fe20000000000 */
[C---:B------:R-:W-:Y:S01]  /*6880*/  FMUL R2, R47.reuse, R11 ;  /* 0x0000000b2f027220 */ /* 0x040fe20000400000 */
[C---:B------:R-:W-:Y:S01]  /*6890*/  FMUL R3, R47.reuse, R12 ;  /* 0x0000000c2f037220 */ /* 0x040fe20000400000 */
[----:B------:R-:W-:Y:S01]  /*68a0*/  FMUL R10, R47, R13 ;  /* 0x0000000d2f0a7220 */ /* 0x000fe20000400000 */
[----:B------:R-:W-:Y:S01]  /*68b0*/  F2FP.F16.F32.PACK_AB R6, R9, R8 ;  /* 0x000000080906723e */ /* 0x000fe200000000ff */
[C---:B------:R-:W-:Y:S01]  /*68c0*/  FFMA R2, R49.reuse, R53, R2 ;  /* 0x0000003531027223 */ /* 0x040fe20000000002 */
[C---:B------:R-:W-:Y:S01]  /*68d0*/  FFMA R3, R49.reuse, R54, R3 ;  /* 0x0000003631037223 */ /* 0x040fe20000000003 */
[----:B------:R-:W-:Y:S01]  /*68e0*/  FFMA R10, R49, R55, R10 ;  /* 0x00000037310a7223 */ /* 0x000fe2000000000a */
[C---:B------:R-:W-:Y:S01]  /*68f0*/  FMUL R11, R47.reuse, R14 ;  /* 0x0000000e2f0b7220 */ /* 0x040fe20000400000 */
[C---:B------:R-:W-:Y:S01]  /*6900*/  FMUL R15, R47.reuse, R15 ;  /* 0x0000000f2f0f7220 */ /* 0x040fe20000400000 */
[C---:B------:R-:W-:Y:S01]  /*6910*/  FMUL R12, R47.reuse, R16 ;  /* 0x000000102f0c7220 */ /* 0x040fe20000400000 */
[----:B------:R-:W-:Y:S01]  /*6920*/  FMUL R13, R47, R17 ;  /* 0x000000112f0d7220 */ /* 0x000fe20000400000 */
[----:B------:R-:W-:Y:S01]  /*6930*/  FFMA R11, R49, R56, R11 ;  /* 0x00000038310b7223 */ /* 0x000fe2000000000b */
[----:B------:R-:W-:Y:S01]  /*6940*/  FMUL R14, R47, R18 ;  /* 0x000000122f0e7220 */ /* 0x000fe20000400000 */
[----:B------:R-:W-:Y:S01]  /*6950*/  FFMA R15, R49, R57, R15 ;  /* 0x00000039310f7223 */ /* 0x000fe2000000000f */
[--C-:B------:R-:W-:Y:S02]  /*6960*/  HADD2.F32 R62, -RZ, R68.reuse.H0_H0 ;  /* 0x20000044ff3e7230 */ /* 0x100fe40000004100 */
[----:B------:R-:W-:Y:S01]  /*6970*/  FMUL R19, R47, R19 ;  /* 0x000000132f137220 */ /* 0x000fe20000400000 */
[----:B------:R-:W-:Y:S01]  /*6980*/  F2FP.F16.F32.PACK_AB R7, R2, R0 ;  /* 0x000000000207723e */ /* 0x000fe200000000ff */
[----:B------:R-:W-:Y:S01]  /*6990*/  FFMA R12, R49, R58, R12 ;  /* 0x0000003a310c7223 */ /* 0x000fe2000000000c */
[----:B------:R-:W-:Y:S02]  /*69a0*/  HADD2.F32 R63, -RZ, R68.H1_H1 ;  /* 0x30000044ff3f7230 */ /* 0x000fe40000004100 */
[----:B------:R-:W-:Y:S01]  /*69b0*/  FMUL R16, R47, R20 ;  /* 0x000000142f107220 */ /* 0x000fe20000400000 */
[----:B------:R-:W-:Y:S01]  /*69c0*/  FFMA R13, R49, R59, R13 ;  /* 0x0000003b310d7223 */ /* 0x000fe2000000000d */
[----:B------:R1:W-:Y:S01]  /*69d0*/  STS.128 [R99+UR8], R4 ;  /* 0x0000000463007988 */ /* 0x0003e20008000c08 */
[--C-:B---3--:R-:W-:Y:S02]  /*69e0*/  HADD2.F32 R64, -RZ, R69.reuse.H0_H0 ;  /* 0x20000045ff407230 */ /* 0x108fe40000004100 */
[----:B------:R-:W-:Y:S01]  /*69f0*/  FMUL R17, R47, R21 ;  /* 0x000000152f117220 */ /* 0x000fe20000400000 */
[----:B------:R-:W-:Y:S01]  /*6a00*/  FFMA R14, R49, R60, R14 ;  /* 0x0000003c310e7223 */ /* 0x000fe2000000000e */
[----:B------:R-:W-:Y:S02]  /*6a10*/  HADD2.F32 R65, -RZ, R69.H1_H1 ;  /* 0x30000045ff417230 */ /* 0x000fe40000004100 */
[----:B------:R-:W-:Y:S01]  /*6a20*/  FMUL R18, R47, R22 ;  /* 0x000000162f127220 */ /* 0x000fe20000400000 */
[----:B------:R-:W-:Y:S01]  /*6a30*/  FFMA R19, R49, R61, R19 ;  /* 0x0000003d31137223 */ /* 0x000fe20000000013 */
[----:B------:R-:W-:Y:S02]  /*6a40*/  HADD2.F32 R66, -RZ, R70.H0_H0 ;  /* 0x20000046ff427230 */ /* 0x000fe40000004100 */
[----:B------:R-:W-:Y:S01]  /*6a50*/  FMUL R23, R47, R23 ;  /* 0x000000172f177220 */ /* 0x000fe20000400000 */
[--C-:B------:R-:W-:Y:S02]  /*6a60*/  HADD2.F32 R74, -RZ, R78.reuse.H0_H0 ;  /* 0x2000004eff4a7230 */ /* 0x100fe40000004100 */
[----:B------:R-:W-:Y:S01]  /*6a70*/  FFMA R16, R49, R62, R16 ;  /* 0x0000003e31107223 */ /* 0x000fe20000000010 */
[----:B------:R-:W-:Y:S01]  /*6a80*/  HADD2.F32 R75, -RZ, R78.H1_H1 ;  /* 0x3000004eff4b7230 */ /* 0x000fe20000004100 */
[----:B------:R-:W-:Y:S01]  /*6a90*/  IADD3 R78, PT, PT, R99, UR8, RZ ;  /* 0x00000008634e7c10 */ /* 0x000fe2000fffe0ff */
[----:B------:R-:W-:Y:S02]  /*6aa0*/  HADD2.F32 R67, -RZ, R70.H1_H1 ;  /* 0x30000046ff437230 */ /* 0x000fe40000004100 */
[----:B------:R-:W-:Y:S01]  /*6ab0*/  FMUL R20, R47, R24 ;  /* 0x000000182f147220 */ /* 0x000fe20000400000 */
[----:B------:R-:W-:Y:S01]  /*6ac0*/  FFMA R17, R49, R63, R17 ;  /* 0x0000003f31117223 */ /* 0x000fe20000000011 */
[--C-:B------:R-:W-:Y:S02]  /*6ad0*/  HADD2.F32 R68, -RZ, R71.reuse.H0_H0 ;  /* 0x20000047ff447230 */ /* 0x100fe40000004100 */
[----:B------:R-:W-:Y:S01]  /*6ae0*/  FMUL R21, R47, R25 ;  /* 0x000000192f157220 */ /* 0x000fe20000400000 */
[----:B------:R-:W-:Y:S01]  /*6af0*/  FFMA R18, R49, R64, R18 ;  /* 0x0000004031127223 */ /* 0x000fe20000000012 */
[----:B------:R-:W-:Y:S02]  /*6b00*/  HADD2.F32 R69, -RZ, R71.H1_H1 ;  /* 0x30000047ff457230 */ /* 0x000fe40000004100 */
[----:B------:R-:W-:Y:S01]  /*6b10*/  FMUL R22, R47, R26 ;  /* 0x0000001a2f167220 */ /* 0x000fe20000400000 */
[----:B------:R-:W-:Y:S01]  /*6b20*/  F2FP.F16.F32.PACK_AB R8, R10, R3 ;  /* 0x000000030a08723e */ /* 0x000fe200000000ff */
[----:B------:R-:W-:Y:S01]  /*6b30*/  FFMA R23, R49, R65, R23 ;  /* 0x0000004131177223 */ /* 0x000fe20000000017 */
[----:B------:R-:W-:Y:S01]  /*6b40*/  F2FP.F16.F32.PACK_AB R9, R15, R11 ;  /* 0x0000000b0f09723e */ /* 0x000fe200000000ff */
[--C-:B------:R-:W-:Y:S02]  /*6b50*/  HADD2.F32 R70, -RZ, R76.reuse.H0_H0 ;  /* 0x2000004cff467230 */ /* 0x100fe40000004100 */
[----:B------:R-:W-:Y:S01]  /*6b60*/  FMUL R27, R47, R27 ;  /* 0x0000001b2f1b7220 */ /* 0x000fe20000400000 */
[----:B------:R-:W-:Y:S01]  /*6b70*/  IADD3 R106, PT, PT, R106, R78, RZ ;  /* 0x0000004e6a6a7210 */ /* 0x000fe20007ffe0ff */
[----:B------:R-:W-:Y:S01]  /*6b80*/  FFMA R20, R49, R66, R20 ;  /* 0x0000004231147223 */ /* 0x000fe20000000014 */
[----:B------:R-:W-:Y:S01]  /*6b90*/  F2FP.F16.F32.PACK_AB R10, R13, R12 ;  /* 0x0000000c0d0a723e */ /* 0x000fe200000000ff */
[----:B------:R-:W-:Y:S01]  /*6ba0*/  HADD2.F32 R71, -RZ, R76.H1_H1 ;  /* 0x3000004cff477230 */ /* 0x000fe20000004100 */
[----:B------:R-:W-:Y:S01]  /*6bb0*/  F2FP.F16.F32.PACK_AB R11, R19, R14 ;  /* 0x0000000e130b723e */ /* 0x000fe200000000ff */
[----:B------:R-:W-:Y:S01]  /*6bc0*/  FMUL R24, R47, R28 ;  /* 0x0000001c2f187220 */ /* 0x000fe20000400000 */
[----:B------:R-:W-:Y:S01]  /*6bd0*/  FFMA R21, R49, R67, R21 ;  /* 0x0000004331157223 */ /* 0x000fe20000000015 */
[--C-:B------:R-:W-:Y:S02]  /*6be0*/  HADD2.F32 R72, -RZ, R77.reuse.H0_H0 ;  /* 0x2000004dff487230 */ /* 0x100fe40000004100 */
[----:B------:R-:W-:Y:S01]  /*6bf0*/  FMUL R25, R47, R29 ;  /* 0x0000001d2f197220 */ /* 0x000fe20000400000 */
[----:B------:R1:W-:Y:S01]  /*6c00*/  STS.128 [R106+0x10], R8 ;  /* 0x000010086a007388 */ /* 0x0003e20000000c00 */
[----:B------:R-:W-:Y:S01]  /*6c10*/  FFMA R22, R49, R68, R22 ;  /* 0x0000004431167223 */ /* 0x000fe20000000016 */
[----:B------:R-:W-:Y:S02]  /*6c20*/  HADD2.F32 R73, -RZ, R77.H1_H1 ;  /* 0x3000004dff497230 */ /* 0x000fe40000004100 */
[----:B------:R-:W-:Y:S01]  /*6c30*/  FMUL R26, R47, R30 ;  /* 0x0000001e2f1a7220 */ /* 0x000fe20000400000 */
[----:B------:R-:W-:Y:S01]  /*6c40*/  FFMA R27, R49, R69, R27 ;  /* 0x00000045311b7223 */ /* 0x000fe2000000001b */
        /* <DEDUP_REMOVED lines=10> */
[----:B------:R-:W-:Y:S01]  /*6cf0*/  F2FP.F16.F32.PACK_AB R17, R23, R18 ;  /* 0x000000121711723e */ /* 0x000fe200000000ff */
[----:B------:R-:W-:Y:S01]  /*6d00*/  FFMA R31, R49, R73, R31 ;  /* 0x00000049311f7223 */ /* 0x000fe2000000001f */
[----:B------:R-:W-:Y:S01]  /*6d10*/  FMUL R35, R47, R35 ;  /* 0x000000232f237220 */ /* 0x000fe20000400000 */
[----:B------:R-:W-:Y:S01]  /*6d20*/  IADD3 R105, PT, PT, R105, R78, RZ ;  /* 0x0000004e69697210 */ /* 0x000fe20007ffe0ff */
[----:B------:R-:W-:Y:S01]  /*6d30*/  FFMA R28, R49, R74, R28 ;  /* 0x0000004a311c7223 */ /* 0x000fe2000000001c */
[----:B------:R-:W-:Y:S01]  /*6d40*/  F2FP.F16.F32.PACK_AB R18, R21, R20 ;  /* 0x000000141512723e */ /* 0x000fe200000000ff */
[----:B------:R-:W-:Y:S01]  /*6d50*/  FFMA R29, R49, R75, R29 ;  /* 0x0000004b311d7223 */ /* 0x000fe2000000001d */
[----:B------:R-:W-:Y:S01]  /*6d60*/  F2FP.F16.F32.PACK_AB R19, R27, R22 ;  /* 0x000000161b13723e */ /* 0x000fe200000000ff */
[C---:B------:R-:W-:Y:S01]  /*6d70*/  FFMA R30, R49.reuse, R76, R30 ;  /* 0x0000004c311e7223 */ /* 0x040fe2000000001e */
[----:B------:R-:W-:Y:S01]  /*6d80*/  FFMA R35, R49, R77, R35 ;  /* 0x0000004d31237223 */ /* 0x000fe20000000023 */
[----:B------:R-:W-:Y:S02]  /*6d90*/  F2FP.F16.F32.PACK_AB R24, R25, R24 ;  /* 0x000000181918723e */ /* 0x000fe400000000ff */
[----:B------:R1:W-:Y:S01]  /*6da0*/  STS.128 [R105+0x20], R16 ;  /* 0x0000201069007388 */ /* 0x0003e20000000c00 */
[----:B------:R-:W-:Y:S02]  /*6db0*/  F2FP.F16.F32.PACK_AB R25, R31, R26 ;  /* 0x0000001a1f19723e */ /* 0x000fe400000000ff */
[----:B------:R-:W-:Y:S02]  /*6dc0*/  F2FP.F16.F32.PACK_AB R26, R29, R28 ;  /* 0x0000001c1d1a723e */ /* 0x000fe400000000ff */
[----:B------:R-:W-:Y:S02]  /*6dd0*/  F2FP.F16.F32.PACK_AB R27, R35, R30 ;  /* 0x0000001e231b723e */ /* 0x000fe400000000ff */
[----:B------:R-:W-:Y:S05]  /*6de0*/  IADD3 R0, PT, PT, R98, R106, RZ ;  /* 0x0000006a62007210 */ /* 0x000fea0007ffe0ff */
        /* <DEDUP_REMOVED lines=9> */
[----:B------:R-:W-:Y:S02]  /*6e80*/  UIADD3 UR10, UP0, UPT, UR54, 0x680, URZ ;  /* 0x00000680360a7890 */ /* 0x000fe4000ff1e0ff */
[----:B------:R-:W-:Y:S02]  /*6e90*/  UIADD3 UR5, UPT, UPT, UR41, 0x20, URZ ;  /* 0x0000002029057890 */ /* 0x000fe4000fffe0ff */
[----:B------:R-:W-:Y:S02]  /*6ea0*/  UIADD3 UR4, UPT, UPT, UR48, 0x200, UR8 ;  /* 0x0000020030047890 */ /* 0x000fe4000fffe008 */
[----:B------:R-:W-:Y:S01]  /*6eb0*/  UIADD3.X UR11, UPT, UPT, URZ, UR55, URZ, UP0, !UPT ;  /* 0x00000037ff0b7290 */ /* 0x000fe200087fe4ff */
[----:B------:R-:W-:Y:S01]  /*6ec0*/  UMOV UR6, UR42 ;  /* 0x0000002a00067c82 */ /* 0x000fe20008000000 */
[----:B------:R-:W-:Y:S07]  /*6ed0*/  UMOV UR7, UR36 ;  /* 0x0000002400077c82 */ /* 0x000fee0008000000 */
[----:B------:R2:W-:Y:S02]  /*6ee0*/  UTMASTG.3D [UR4], [UR10] ;  /* 0x000000040a0073b5 */ /* 0x0005e40008010000 */
[----:B--2---:R0:W-:Y:S02]  /*6ef0*/  UTMACMDFLUSH ;  /* 0x00000000000079b7 */ /* 0x0041e40000000000 */
.L_x_104:
[----:B------:R-:W-:Y:S05]  /*6f00*/  BSYNC.RECONVERGENT B0 ;  /* 0x0000000000007941 */ /* 0x000fea0003800200 */
.L_x_103:
[----:B------:R-:W-:Y:S01]  /*6f10*/  UIADD3 UR43, UPT, UPT, UR43, 0x1, URZ ;  /* 0x000000012b2b7890 */ /* 0x000fe2000fffe0ff */
[----:B------:R-:W-:Y:S03]  /*6f20*/  BSSY.RECONVERGENT B0, `(.L_x_105) ;  /* 0x0000008000007945 */ /* 0x000fe60003800200 */
[----:B------:R-:W-:Y:S04]  /*6f30*/  UISETP.NE.AND UP0, UPT, UR43, 0x3, UPT ;  /* 0x000000032b00788c */ /* 0x000fe8000bf05270 */
[----:B------:R-:W-:Y:S02]  /*6f40*/  UISETP.EQ.XOR UP1, UPT, UR40, 0x3, !UP0 ;  /* 0x000000032800788c */ /* 0x000fe4000c722a70 */
[----:B------:R-:W-:Y:S02]  /*6f50*/  USEL UR56, UR43, URZ, UP0 ;  /* 0x000000ff2b387287 */ /* 0x000fe40008000000 */
[----:B------:R-:W-:Y:S04]  /*6f60*/  USEL UR4, URZ, 0x1, !UP1 ;  /* 0x00000001ff047887 */ /* 0x000fe8000c800000 */
[----:B------:R-:W-:Y:S01]  /*6f70*/  ULOP3.LUT UR51, UR51, UR4, URZ, 0x3c, !UPT ;  /* 0x0000000433337292 */ /* 0x000fe2000f8e3cff */
[----:B------:R-:W-:Y:S11]  /*6f80*/  @P0 BRA `(.L_x_106) ;  /* 0x0000000000040947 */ /* 0x000ff60003800000 */
[----:B------:R-:W-:Y:S04]  /*6f90*/  DEPBAR.LE SB0, 0x1 ;  /* 0x000080400000791a */ /* 0x000fe80000000000 */
.L_x_106:
[----:B------:R-:W-:Y:S05]  /*6fa0*/  BSYNC.RECONVERGENT B0 ;  /* 0x0000000000007941 */ /* 0x000fea0003800200 */
.L_x_105:
[----:B------:R-:W-:Y:S01]  /*6fb0*/  BAR.SYNC.DEFER_BLOCKING 0x1, 0x80 ;  /* 0x0042000000007b1d */ /* 0x000fe20000010000 */
[----:B------:R-:W-:Y:S01]  /*6fc0*/  UISETP.NE.AND UP0, UPT, UR50, -0x2, UPT ;  /* 0xfffffffe3200788c */ /* 0x000fe2000bf05270 */
[----:B------:R-:W-:Y:S08]  /*6fd0*/  IADD3 R45, PT, PT, R45, 0x1, RZ ;  /* 0x000000012d2d7810 */ /* 0x000ff00007ffe0ff */
[----:B------:R-:W-:Y:S05]  /*6fe0*/  BRA.U !UP0, `(.L_x_107) ;  /* 0x0000000108287547 */ /* 0x000fea000b800000 */
[----:B------:R-:W-:Y:S01]  /*6ff0*/  ISETP.NE.AND P0, PT, R104, RZ, PT ;  /* 0x000000ff6800720c */ /* 0x000fe20003f05270 */
[----:B------:R-:W-:Y:S01]  /*7000*/  IMAD.U32 R2, RZ, RZ, UR49 ;  /* 0x00000031ff027e24 */ /* 0x000fe2000f8e00ff */
[----:B------:R-:W-:Y:S01]  /*7010*/  UIADD3 UR49, UPT, UPT, UR49, 0x1, URZ ;  /* 0x0000000131317890 */ /* 0x000fe2000fffe0ff */
[----:B-1----:R-:W-:Y:S03]  /*7020*/  IMAD.U32 R0, RZ, RZ, UR37 ;  /* 0x00000025ff007e24 */ /* 0x002fe6000f8e00ff */
[----:B------:R-:W-:Y:S04]  /*7030*/  UISETP.NE.AND UP0, UPT, UR49, 0x3, UPT ;  /* 0x000000033100788c */ /* 0x000fe8000bf05270 */
[----:B------:R-:W-:Y:S03]  /*7040*/  USEL UR49, UR49, URZ, UP0 ;  /* 0x000000ff31317287 */ /* 0x000fe60008000000 */
[----:B------:R-:W-:Y:S05]  /*7050*/  @P0 LEA R2, R2, UR48, 0x3 ;  /* 0x0000003002020c11 */ /* 0x000fea000f8e18ff */
[----:B------:R-:W-:Y:S05]  /*7060*/  @P0 VIADD R2, R2, 0x38 ;  /* 0x0000003802020836 */ /* 0x000fea0000000000 */
[----:B------:R-:W-:Y:S04]  /*7070*/  @P0 PRMT R0, R0, 0x654, R2 ;  /* 0x0000065400000816 */ /* 0x000fe80000000002 */
[----:B------:R2:W-:Y:S03]  /*7080*/  @P0 SYNCS.ARRIVE.TRANS64.RED.A1T0 RZ, [R0+URZ], RZ ;  /* 0x000000ff00ff09a7 */ /* 0x0005e600081004ff */
.L_x_107:
[----:B------:R-:W-:Y:S01]  /*7090*/  ISETP.NE.AND P2, PT, R101, RZ, PT ;  /* 0x000000ff6500720c */ /* 0x000fe20003f45270 */
[----:B------:R-:W-:Y:S01]  /*70a0*/  UIADD3 UR50, UPT, UPT, UR50, 0x2, URZ ;  /* 0x0000000232327890 */ /* 0x000fe2000fffe0ff */
[----:B------:R-:W-:Y:S01]  /*70b0*/  ISETP.NE.AND P0, PT, R103, 0x2, PT ;  /* 0x000000026700780c */ /* 0x000fe20003f05270 */
[----:B------:R-:W-:Y:S01]  /*70c0*/  IMAD.IADD R14, R43, 0x1, R86 ;  /* 0x000000012b0e7824 */ /* 0x000fe200078e0256 */
[----:B------:R-:W-:Y:S01]  /*70d0*/  ISETP.NE.AND P1, PT, R45, 0x4, PT ;  /* 0x000000042d00780c */ /* 0x000fe20003f25270 */
[----:B------:R-:W-:Y:S01]  /*70e0*/  IMAD.IADD R15, R44, 0x1, R87 ;  /* 0x000000012c0f7824 */ /* 0x000fe200078e0257 */
[----:B------:R-:W-:Y:S02]  /*70f0*/  SEL R2, RZ, 0x1, P0 ;  /* 0x00000001ff027807 */ /* 0x000fe40000000000 */
[----:B-12---:R-:W-:Y:S02]  /*7100*/  SEL R0, RZ, 0x1, P1 ;  /* 0x00000001ff007807 */ /* 0x006fe40000800000 */
[----:B------:R-:W-:Y:S02]  /*7110*/  LOP3.LUT R96, R96, R2, RZ, 0x3c, !PT ;  /* 0x0000000260607212 */ /* 0x000fe400078e3cff */
[----:B------:R-:W-:Y:S02]  /*7120*/  LOP3.LUT R97, R97, R0, RZ, 0x3c, !PT ;  /* 0x0000000061617212 */ /* 0x000fe400078e3cff */
[----:B------:R-:W-:Y:S02]  /*7130*/  @P2 R2UR UR36, R95 ;  /* 0x000000005f2422ca */ /* 0x000fe400000e0000 */
[----:B------:R-:W-:Y:S02]  /*7140*/  SEL R103, R103, RZ, P0 ;  /* 0x000000ff67677207 */ /* 0x000fe40000000000 */
[----:B------:R-:W-:Y:S01]  /*7150*/  SEL R45, R45, RZ, P1 ;  /* 0x000000ff2d2d7207 */ /* 0x000fe20000800000 */
[----:B------:R-:W-:Y:S10]  /*7160*/  @P2 BRA `(.L_x_108) ;  /* 0xffffffd800042947 */ /* 0x000ff4000383ffff */
[----:B------:R-:W-:-:S09]  /*7170*/  UISETP.NE.AND UP0, UPT, UR53, URZ, UPT ;  /* 0x000000ff3500728c */ /* 0x000fd2000bf05270 */
[----:B------:R-:W-:Y:S05]  /*7180*/  BRA.U !UP0, `(.L_x_109) ;  /* 0x0000000108487547 */ /* 0x000fea000b800000 */
[----:B------:R-:W1:Y:S02]  /*7190*/  LDCU.64 UR4, c[0x0][0x890] ;  /* 0x00011200ff0477ac */ /* 0x000e640008000a00 */
[----:B-1----:R-:W-:-:S04]  /*71a0*/  UISETP.NE.U32.AND UP0, UPT, UR4, URZ, UPT ;  /* 0x000000ff0400728c */ /* 0x002fc8000bf05070 */
[----:B------:R-:W-:-:S09]  /*71b0*/  UISETP.NE.AND.EX UP0, UPT, UR5, URZ, UPT, UP0 ;  /* 0x000000ff0500728c */ /* 0x000fd2000bf05300 */
[----:B------:R-:W-:Y:S05]  /*71c0*/  BRA.U UP0, `(.L_x_110) ;  /* 0x00000001000c7547 */ /* 0x000fea000b800000 */
[----:B------:R-:W-:-:S13]  /*71d0*/  FSETP.NEU.AND P0, PT, R49, RZ, PT ;  /* 0x000000ff3100720b */ /* 0x000fda0003f0d000 */
[----:B------:R-:W-:Y:S05]  /*71e0*/  @!P0 EXIT ;  /* 0x000000000000894d */ /* 0x000fea0003800000 */
[----:B------:R-:W-:Y:S05]  /*71f0*/  BRA `(.L_x_109) ;  /* 0x00000000002c7947 */ /* 0x000fea0003800000 */
.L_x_110:
[----:B------:R-:W-:Y:S01]  /*7200*/  ISETP.NE.AND P0, PT, R102, RZ, PT ;  /* 0x000000ff6600720c */ /* 0x000fe20003f05270 */
[----:B------:R-:W-:-:S12]  /*7210*/  BSSY.RECONVERGENT B0, `(.L_x_109) ;  /* 0x0000009000007945 */ /* 0x000fd80003800200 */
[----:B------:R-:W-:Y:S05]  /*7220*/  @P0 BRA `(.L_x_111) ;  /* 0x0000000000140947 */ /* 0x000fea0003800000 */
[----:B------:R-:W1:Y:S02]  /*7230*/  LDCU.64 UR4, c[0x0][0x888] ;  /* 0x00011100ff0477ac */ /* 0x000e640008000a00 */
[----:B-1----:R-:W-:-:S04]  /*7240*/  ISETP.NE.U32.AND P0, PT, RZ, UR4, PT ;  /* 0x00000004ff007c0c */ /* 0x002fc8000bf05070 */
[----:B------:R-:W-:-:S13]  /*7250*/  ISETP.NE.AND.EX P0, PT, RZ, UR5, PT, P0 ;  /* 0x00000005ff007c0c */ /* 0x000fda000bf05300 */
[----:B------:R-:W-:Y:S05]  /*7260*/  @!P0 EXIT ;  /* 0x000000000000894d */ /* 0x000fea0003800000 */
[----:B------:R-:W-:Y:S05]  /*7270*/  BRA `(.L_x_112) ;  /* 0x0000000000087947 */ /* 0x000fea0003800000 */
.L_x_111:
[----:B------:R-:W-:-:S13]  /*7280*/  FSETP.NEU.AND P0, PT, R49, RZ, PT ;  /* 0x000000ff3100720b */ /* 0x000fda0003f0d000 */
[----:B------:R-:W-:Y:S05]  /*7290*/  @!P0 EXIT ;  /* 0x000000000000894d */ /* 0x000fea0003800000 */
.L_x_112:
[----:B------:R-:W-:Y:S05]  /*72a0*/  BSYNC.RECONVERGENT B0 ;  /* 0x0000000000007941 */ /* 0x000fea0003800200 */
.L_x_109:
[----:B------:R-:W-:Y:S01]  /*72b0*/  ULEA UR4, UR49, UR48, 0x3 ;  /* 0x0000003031047291 */ /* 0x000fe2000f8e18ff */
[----:B------:R-:W-:-:S04]  /*72c0*/  DEPBAR.LE SB0, 0x0 ;  /* 0x000080000000791a */ /* 0x000fc80000000000 */
[----:B------:R-:W-:-:S04]  /*72d0*/  UIADD3 UR4, UPT, UPT, UR4, 0x38, URZ ;  /* 0x0000003804047890 */ /* 0x000fc8000fffe0ff */
[----:B------:R-:W-:-:S09]  /*72e0*/  UPRMT UR4, UR37, 0x654, UR4 ;  /* 0x0000065425047896 */ /* 0x000fd20008000004 */
[----:B------:R-:W-:Y:S01]  /*72f0*/  SYNCS.ARRIVE.TRANS64.RED.A1T0 RZ, [UR4], RZ ;  /* 0x000000ffffff79a7 */ /* 0x000fe20008100404 */
[----:B------:R-:W-:Y:S05]  /*7300*/  EXIT ;  /* 0x000000000000794d */ /* 0x000fea0003800000 */
.L_x_19:
[----:B--2---:R2:W1:Y:S02]  /*7310*/  SYNCS.PHASECHK.TRANS64.TRYWAIT P0, [R2+URZ+0xd0], R3 ;  /* 0x0000d003020075a7 */ /* 0x00446400080011ff */
[----:B-1----:R-:W-:Y:S05]  /*7320*/  @!P0 NANOSLEEP.SYNCS 0x989680 ;  /* 0x009896800000895d */ /* 0x002fea0003900000 */
[----:B------:R-:W1:Y:S02]  /*7330*/  @!P0 SYNCS.PHASECHK.TRANS64 P0, [R2+URZ+0xd0], R3 ;  /* 0x0000d003020085a7 */ /* 0x000e6400080010ff */
[----:B-1----:R-:W-:Y:S05]  /*7340*/  @!P0 BRA `(.L_x_19) ;  /* 0xfffffffc00f08947 */ /* 0x002fea000383ffff */
[----:B------:R-:W-:Y:S05]  /*7350*/  BRA `(.L_x_113) ;  /* 0xffffffa000887947 */ /* 0x000fea000383ffff */
.L_x_22:
[----:B-1----:R-:W-:-:S07]  /*7360*/  MOV R2, UR33 ;  /* 0x0000002100027c02 */ /* 0x002fce0008000f00 */
.L_x_114:
[----:B-1----:R1:W2:Y:S02]  /*7370*/  SYNCS.PHASECHK.TRANS64.TRYWAIT P0, [R2+URZ+0x10], R4 ;  /* 0x00001004020075a7 */ /* 0x0022a400080011ff */
[----:B--2---:R-:W-:Y:S05]  /*7380*/  @!P0 NANOSLEEP.SYNCS 0x989680 ;  /* 0x009896800000895d */ /* 0x004fea0003900000 */
[----:B------:R-:W2:Y:S02]  /*7390*/  @!P0 SYNCS.PHASECHK.TRANS64 P0, [R2+URZ+0x10], R4 ;  /* 0x00001004020085a7 */ /* 0x000ea400080010ff */
[----:B--2---:R-:W-:Y:S05]  /*73a0*/  @!P0 BRA `(.L_x_114) ;  /* 0xfffffffc00f08947 */ /* 0x004fea000383ffff */
[----:B------:R-:W-:Y:S05]  /*73b0*/  BRA `(.L_x_21) ;  /* 0xffffffa000d87947 */ /* 0x000fea000383ffff */
.L_x_28:
[----:B-1----:R-:W-:-:S07]  /*73c0*/  MOV R2, UR17 ;  /* 0x0000001100027c02 */ /* 0x002fce0008000f00 */
.L_x_115:
[----:B-1----:R1:W2:Y:S02]  /*73d0*/  SYNCS.PHASECHK.TRANS64.TRYWAIT P0, [R2+URZ+0x10], R4 ;  /* 0x00001004020075a7 */ /* 0x0022a400080011ff */
[----:B--2---:R-:W-:Y:S05]  /*73e0*/  @!P0 NANOSLEEP.SYNCS 0x989680 ;  /* 0x009896800000895d */ /* 0x004fea0003900000 */
[----:B------:R-:W2:Y:S02]  /*73f0*/  @!P0 SYNCS.PHASECHK.TRANS64 P0, [R2+URZ+0x10], R4 ;  /* 0x00001004020085a7 */ /* 0x000ea400080010ff */
[----:B--2---:R-:W-:Y:S05]  /*7400*/  @!P0 BRA `(.L_x_115) ;  /* 0xfffffffc00f08947 */ /* 0x004fea000383ffff */
[----:B------:R-:W-:Y:S05]  /*7410*/  BRA `(.L_x_27) ;  /* 0xffffffa400807947 */ /* 0x000fea000383ffff */
.L_x_32:
[----:B-1----:R1:W2:Y:S02]  /*7420*/  SYNCS.PHASECHK.TRANS64.TRYWAIT P0, [R2+URZ+0x60], R3 ;  /* 0x00006003020075a7 */ /* 0x0022a400080011ff */
[----:B--2---:R-:W-:Y:S05]  /*7430*/  @!P0 NANOSLEEP.SYNCS 0x989680 ;  /* 0x009896800000895d */ /* 0x004fea0003900000 */
[----:B------:R-:W2:Y:S02]  /*7440*/  @!P0 SYNCS.PHASECHK.TRANS64 P0, [R2+URZ+0x60], R3 ;  /* 0x00006003020085a7 */ /* 0x000ea400080010ff */
[----:B--2---:R-:W-:Y:S05]  /*7450*/  @!P0 BRA `(.L_x_32) ;  /* 0xfffffffc00f08947 */ /* 0x004fea000383ffff */
[----:B------:R-:W-:Y:S05]  /*7460*/  BRA `(.L_x_116) ;  /* 0xffffffa800107947 */ /* 0x000fea000383ffff */
.L_x_36:
[----:B----4-:R-:W-:-:S07]  /*7470*/  MOV R0, UR4 ;  /* 0x0000000400007c02 */ /* 0x010fce0008000f00 */
.L_x_117:
[----:B-1----:R1:W2:Y:S02]  /*7480*/  SYNCS.PHASECHK.TRANS64.TRYWAIT P0, [R0+URZ], R2 ;  /* 0x00000002000075a7 */ /* 0x0022a400080011ff */
[----:B--2---:R-:W-:Y:S05]  /*7490*/  @!P0 NANOSLEEP.SYNCS 0x989680 ;  /* 0x009896800000895d */ /* 0x004fea0003900000 */
[----:B------:R-:W2:Y:S02]  /*74a0*/  @!P0 SYNCS.PHASECHK.TRANS64 P0, [R0+URZ], R2 ;  /* 0x00000002000085a7 */ /* 0x000ea400080010ff */
[----:B--2---:R-:W-:Y:S05]  /*74b0*/  @!P0 BRA `(.L_x_117) ;  /* 0xfffffffc00f08947 */ /* 0x004fea000383ffff */
[----:B------:R-:W-:Y:S05]  /*74c0*/  BRA `(.L_x_118) ;  /* 0xffffffac00807947 */ /* 0x000fea000383ffff */
.L_x_39:
[----:B-1----:R1:W2:Y:S02]  /*74d0*/  SYNCS.PHASECHK.TRANS64.TRYWAIT P0, [R0+URZ+0xc0], R4 ;  /* 0x0000c004000075a7 */ /* 0x0022a400080011ff */
[----:B--2---:R-:W-:Y:S05]  /*74e0*/  @!P0 NANOSLEEP.SYNCS 0x989680 ;  /* 0x009896800000895d */ /* 0x004fea0003900000 */
[----:B------:R-:W2:Y:S02]  /*74f0*/  @!P0 SYNCS.PHASECHK.TRANS64 P0, [R0+URZ+0xc0], R4 ;  /* 0x0000c004000085a7 */ /* 0x000ea400080010ff */
[----:B--2---:R-:W-:Y:S05]  /*7500*/  @!P0 BRA `(.L_x_39) ;  /* 0xfffffffc00f08947 */ /* 0x004fea000383ffff */
[----:B------:R-:W-:Y:S05]  /*7510*/  BRA `(.L_x_119) ;  /* 0xffffffac00dc7947 */ /* 0x000fea000383ffff */
.L_x_40:
[----:B------:R-:W-:-:S07]  /*7520*/  MOV R0, UR5 ;  /* 0x0000000500007c02 */ /* 0x000fce0008000f00 */
.L_x_120:
[----:B-1----:R1:W2:Y:S02]  /*7530*/  SYNCS.PHASECHK.TRANS64.TRYWAIT P0, [R0+URZ+0x70], R5 ;  /* 0x00007005000075a7 */ /* 0x0022a400080011ff */
[----:B--2---:R-:W-:Y:S05]  /*7540*/  @!P0 NANOSLEEP.SYNCS 0x989680 ;  /* 0x009896800000895d */ /* 0x004fea0003900000 */
[----:B------:R-:W2:Y:S02]  /*7550*/  @!P0 SYNCS.PHASECHK.TRANS64 P0, [R0+URZ+0x70], R5 ;  /* 0x00007005000085a7 */ /* 0x000ea400080010ff */
[----:B--2---:R-:W-:Y:S05]  /*7560*/  @!P0 BRA `(.L_x_120) ;  /* 0xfffffffc00f08947 */ /* 0x004fea000383ffff */
[----:B------:R-:W-:Y:S05]  /*7570*/  BRA `(.L_x_121) ;  /* 0xffffffac00ec7947 */ /* 0x000fea000383ffff */
.L_x_41:
[----:B-1----:R1:W2:Y:S02]  /*7580*/  SYNCS.PHASECHK.TRANS64.TRYWAIT P1, [R0+URZ+0x60], R4 ;  /* 0x00006004000075a7 */ /* 0x0022a400080211ff */
[----:B--2---:R-:W-:Y:S05]  /*7590*/  @!P1 NANOSLEEP.SYNCS 0x989680 ;  /* 0x009896800000995d */ /* 0x004fea0003900000 */
[----:B------:R-:W2:Y:S02]  /*75a0*/  @!P1 SYNCS.PHASECHK.TRANS64 P1, [R0+URZ+0x60], R4 ;  /* 0x00006004000095a7 */ /* 0x000ea400080210ff */
[----:B--2---:R-:W-:Y:S05]  /*75b0*/  @!P1 BRA `(.L_x_41) ;  /* 0xfffffffc00f09947 */ /* 0x004fea000383ffff */
[----:B------:R-:W-:Y:S05]  /*75c0*/  BRA `(.L_x_122) ;  /* 0xffffffb0001c7947 */ /* 0x000fea000383ffff */
.L_x_44:
[----:B------:R-:W-:-:S07]  /*75d0*/  MOV R0, UR5 ;  /* 0x0000000500007c02 */ /* 0x000fce0008000f00 */
.L_x_123:
[----:B-1----:R1:W2:Y:S02]  /*75e0*/  SYNCS.PHASECHK.TRANS64.TRYWAIT P0, [R0+URZ+0x70], R2 ;  /* 0x00007002000075a7 */ /* 0x0022a400080011ff */
[----:B--2---:R-:W-:Y:S05]  /*75f0*/  @!P0 NANOSLEEP.SYNCS 0x989680 ;  /* 0x009896800000895d */ /* 0x004fea0003900000 */
[----:B------:R-:W2:Y:S02]  /*7600*/  @!P0 SYNCS.PHASECHK.TRANS64 P0, [R0+URZ+0x70], R2 ;  /* 0x00007002000085a7 */ /* 0x000ea400080010ff */
[----:B--2---:R-:W-:Y:S05]  /*7610*/  @!P0 BRA `(.L_x_123) ;  /* 0xfffffffc00f08947 */ /* 0x004fea000383ffff */
[----:B------:R-:W-:Y:S05]  /*7620*/  BRA `(.L_x_43) ;  /* 0xffffffb000707947 */ /* 0x000fea000383ffff */
.L_x_51:
[----:B-1----:R1:W2:Y:S02]  /*7630*/  SYNCS.PHASECHK.TRANS64.TRYWAIT P1, [R0+URZ+0x60], R2 ;  /* 0x00006002000075a7 */ /* 0x0022a400080211ff */
[----:B--2---:R-:W-:Y:S05]  /*7640*/  @!P1 NANOSLEEP.SYNCS 0x989680 ;  /* 0x009896800000995d */ /* 0x004fea0003900000 */
[----:B------:R-:W2:Y:S02]  /*7650*/  @!P1 SYNCS.PHASECHK.TRANS64 P1, [R0+URZ+0x60], R2 ;  /* 0x00006002000095a7 */ /* 0x000ea400080210ff */
[----:B--2---:R-:W-:Y:S05]  /*7660*/  @!P1 BRA `(.L_x_51) ;  /* 0xfffffffc00f09947 */ /* 0x004fea000383ffff */
[----:B------:R-:W-:Y:S05]  /*7670*/  BRA `(.L_x_124) ;  /* 0xffffffb400e07947 */ /* 0x000fea000383ffff */
.L_x_52:
[----:B------:R-:W-:-:S07]  /*7680*/  MOV R2, UR7 ;  /* 0x0000000700027c02 */ /* 0x000fce0008000f00 */
.L_x_125:
[----:B-1----:R1:W2:Y:S02]  /*7690*/  SYNCS.PHASECHK.TRANS64.TRYWAIT P0, [R2+URZ+0xa0], R0 ;  /* 0x0000a000020075a7 */ /* 0x0022a400080011ff */
[----:B--2---:R-:W-:Y:S05]  /*76a0*/  @!P0 NANOSLEEP.SYNCS 0x989680 ;  /* 0x009896800000895d */ /* 0x004fea0003900000 */
[----:B------:R-:W2:Y:S02]  /*76b0*/  @!P0 SYNCS.PHASECHK.TRANS64 P0, [R2+URZ+0xa0], R0 ;  /* 0x0000a000020085a7 */ /* 0x000ea400080010ff */
[----:B--2---:R-:W-:Y:S05]  /*76c0*/  @!P0 BRA `(.L_x_125) ;  /* 0xfffffffc00f08947 */ /* 0x004fea000383ffff */
[----:B------:R-:W-:Y:S05]  /*76d0*/  BRA `(.L_x_126) ;  /* 0xffffffb800187947 */ /* 0x000fea000383ffff */
.L_x_55:
[----:B------:R-:W-:Y:S07]  /*76e0*/  MOV R0, UR6 ;  /* 0x0000000600007c02 */ /* 0x000fee0008000f00 */
.L_x_127:
[----:B-1----:R1:W2:Y:S02]  /*76f0*/  SYNCS.PHASECHK.TRANS64.TRYWAIT P0, [R0+URZ], R2 ;  /* 0x00000002000075a7 */ /* 0x0022a400080011ff */
[----:B--2---:R-:W-:Y:S05]  /*7700*/  @!P0 NANOSLEEP.SYNCS 0x989680 ;  /* 0x009896800000895d */ /* 0x004fea0003900000 */
[----:B------:R-:W2:Y:S02]  /*7710*/  @!P0 SYNCS.PHASECHK.TRANS64 P0, [R0+URZ], R2 ;  /* 0x00000002000085a7 */ /* 0x000ea400080010ff */
[----:B--2---:R-:W-:Y:S05]  /*7720*/  @!P0 BRA `(.L_x_127) ;  /* 0xfffffffc00f08947 */ /* 0x004fea000383ffff */
[----:B------:R-:W-:Y:S05]  /*7730*/  BRA `(.L_x_54) ;  /* 0xffffffb800347947 */ /* 0x000fea000383ffff */
.L_x_58:
[----:B------:R-:W-:-:S07]  /*7740*/  MOV R0, UR6 ;  /* 0x0000000600007c02 */ /* 0x000fce0008000f00 */
.L_x_128:
[----:B--2---:R2:W4:Y:S02]  /*7750*/  SYNCS.PHASECHK.TRANS64.TRYWAIT P0, [R0+URZ], R2 ;  /* 0x00000002000075a7 */ /* 0x00452400080011ff */
[----:B----4-:R-:W-:Y:S05]  /*7760*/  @!P0 NANOSLEEP.SYNCS 0x989680 ;  /* 0x009896800000895d */ /* 0x010fea0003900000 */
[----:B------:R-:W4:Y:S02]  /*7770*/  @!P0 SYNCS.PHASECHK.TRANS64 P0, [R0+URZ], R2 ;  /* 0x00000002000085a7 */ /* 0x000f2400080010ff */
[----:B----4-:R-:W-:Y:S05]  /*7780*/  @!P0 BRA `(.L_x_128) ;  /* 0xfffffffc00f08947 */ /* 0x010fea000383ffff */
[----:B------:R-:W-:Y:S05]  /*7790*/  BRA `(.L_x_129) ;  /* 0xffffffbc00107947 */ /* 0x000fea000383ffff */
.L_x_59:
[----:B------:R-:W-:-:S07]  /*77a0*/  MOV R0, UR6 ;  /* 0x0000000600007c02 */ /* 0x000fce0008000f00 */
.L_x_130:
[----:B-1----:R1:W2:Y:S02]  /*77b0*/  SYNCS.PHASECHK.TRANS64.TRYWAIT P0, [R0+URZ], R3 ;  /* 0x00000003000075a7 */ /* 0x0022a400080011ff */
[----:B--2---:R-:W-:Y:S05]  /*77c0*/  @!P0 NANOSLEEP.SYNCS 0x989680 ;  /* 0x009896800000895d */ /* 0x004fea0003900000 */
[----:B------:R-:W2:Y:S02]  /*77d0*/  @!P0 SYNCS.PHASECHK.TRANS64 P0, [R0+URZ], R3 ;  /* 0x00000003000085a7 */ /* 0x000ea400080010ff */
[----:B--2---:R-:W-:Y:S05]  /*77e0*/  @!P0 BRA `(.L_x_130) ;  /* 0xfffffffc00f08947 */ /* 0x004fea000383ffff */
[----:B------:R-:W-:Y:S05]  /*77f0*/  BRA `(.L_x_131) ;  /* 0xffffffbc001c7947 */ /* 0x000fea000383ffff */
.L_x_60:
[----:B------:R-:W-:-:S07]  /*7800*/  MOV R0, UR6 ;  /* 0x0000000600007c02 */ /* 0x000fce0008000f00 */
.L_x_132:
[----:B-1----:R1:W2:Y:S02]  /*7810*/  SYNCS.PHASECHK.TRANS64.TRYWAIT P0, [R0+URZ], R3 ;  /* 0x00000003000075a7 */ /* 0x0022a400080011ff */
[----:B--2---:R-:W-:Y:S05]  /*7820*/  @!P0 NANOSLEEP.SYNCS 0x989680 ;  /* 0x009896800000895d */ /* 0x004fea0003900000 */
[----:B------:R-:W2:Y:S02]  /*7830*/  @!P0 SYNCS.PHASECHK.TRANS64 P0, [R0+URZ], R3 ;  /* 0x00000003000085a7 */ /* 0x000ea400080010ff */
[----:B--2---:R-:W-:Y:S05]  /*7840*/  @!P0 BRA `(.L_x_132) ;  /* 0xfffffffc00f08947 */ /* 0x004fea000383ffff */
[----:B------:R-:W-:Y:S05]  /*7850*/  BRA `(.L_x_133) ;  /* 0xffffffbc00287947 */ /* 0x000fea000383ffff */
.L_x_61:
[----:B-1----:R-:W-:-:S07]  /*7860*/  MOV R0, UR7 ;  /* 0x0000000700007c02 */ /* 0x002fce0008000f00 */
.L_x_134:
[----:B-1----:R1:W2:Y:S02]  /*7870*/  SYNCS.PHASECHK.TRANS64.TRYWAIT P0, [R0+URZ], R2 ;  /* 0x00000002000075a7 */ /* 0x0022a400080011ff */
[----:B--2---:R-:W-:Y:S05]  /*7880*/  @!P0 NANOSLEEP.SYNCS 0x989680 ;  /* 0x009896800000895d */ /* 0x004fea0003900000 */
[----:B------:R-:W2:Y:S02]  /*7890*/  @!P0 SYNCS.PHASECHK.TRANS64 P0, [R0+URZ], R2 ;  /* 0x00000002000085a7 */ /* 0x000ea400080010ff */
[----:B--2---:R-:W-:Y:S05]  /*78a0*/  @!P0 BRA `(.L_x_134) ;  /* 0xfffffffc00f08947 */ /* 0x004fea000383ffff */
[----:B------:R-:W-:Y:S05]  /*78b0*/  BRA `(.L_x_135) ;  /* 0xffffffbc00347947 */ /* 0x000fea000383ffff */
.L_x_66:
[----:B--2---:R2:W3:Y:S02]  /*78c0*/  SYNCS.PHASECHK.TRANS64.TRYWAIT P0, [R0+URZ+0x60], R2 ;  /* 0x00006002000075a7 */ /* 0x0044e400080011ff */
[----:B---3--:R-:W-:Y:S05]  /*78d0*/  @!P0 NANOSLEEP.SYNCS 0x989680 ;  /* 0x009896800000895d */ /* 0x008fea0003900000 */
[----:B------:R-:W3:Y:S02]  /*78e0*/  @!P0 SYNCS.PHASECHK.TRANS64 P0, [R0+URZ+0x60], R2 ;  /* 0x00006002000085a7 */ /* 0x000ee400080010ff */
[----:B---3--:R-:W-:Y:S05]  /*78f0*/  @!P0 BRA `(.L_x_66) ;  /* 0xfffffffc00f08947 */ /* 0x008fea000383ffff */
[----:B------:R-:W-:Y:S05]  /*7900*/  BRA `(.L_x_136) ;  /* 0xffffffc000307947 */ /* 0x000fea000383ffff */
.L_x_69:
[----:B------:R-:W-:Y:S07]  /*7910*/  MOV R0, UR7 ;  /* 0x0000000700007c02 */ /* 0x000fee0008000f00 */
.L_x_137:
[----:B--2---:R2:W3:Y:S02]  /*7920*/  SYNCS.PHASECHK.TRANS64.TRYWAIT P0, [R0+URZ+0x58], R2 ;  /* 0x00005802000075a7 */ /* 0x0044e400080011ff */
[----:B---3--:R-:W-:Y:S05]  /*7930*/  @!P0 NANOSLEEP.SYNCS 0x989680 ;  /* 0x009896800000895d */ /* 0x008fea0003900000 */
[----:B------:R-:W3:Y:S02]  /*7940*/  @!P0 SYNCS.PHASECHK.TRANS64 P0, [R0+URZ+0x58], R2 ;  /* 0x00005802000085a7 */ /* 0x000ee400080010ff */
[----:B---3--:R-:W-:Y:S05]  /*7950*/  @!P0 BRA `(.L_x_137) ;  /* 0xfffffffc00f08947 */ /* 0x008fea000383ffff */
[----:B------:R-:W-:Y:S05]  /*7960*/  BRA `(.L_x_68) ;  /* 0xffffffc400107947 */ /* 0x000fea000383ffff */
.L_x_72:
[----:B------:R-:W-:Y:S07]  /*7970*/  MOV R0, UR15 ;  /* 0x0000000f00007c02 */ /* 0x000fee0008000f00 */
.L_x_138:
[----:B-1----:R1:W2:Y:S02]  /*7980*/  SYNCS.PHASECHK.TRANS64.TRYWAIT P0, [R0+URZ+0x38], R9 ;  /* 0x00003809000075a7 */ /* 0x0022a400080011ff */
[----:B--2---:R-:W-:Y:S05]  /*7990*/  @!P0 NANOSLEEP.SYNCS 0x989680 ;  /* 0x009896800000895d */ /* 0x004fea0003900000 */
[----:B------:R-:W2:Y:S02]  /*79a0*/  @!P0 SYNCS.PHASECHK.TRANS64 P0, [R0+URZ+0x38], R9 ;  /* 0x00003809000085a7 */ /* 0x000ea400080010ff */
[----:B--2---:R-:W-:Y:S05]  /*79b0*/  @!P0 BRA `(.L_x_138) ;  /* 0xfffffffc00f08947 */ /* 0x004fea000383ffff */
[----:B------:R-:W-:Y:S05]  /*79c0*/  BRA `(.L_x_139) ;  /* 0xffffffc400887947 */ /* 0x000fea000383ffff */
.L_x_73:
[----:B------:R-:W-:Y:S07]  /*79d0*/  MOV R0, UR13 ;  /* 0x0000000d00007c02 */ /* 0x000fee0008000f00 */
.L_x_140:
[----:B-1----:R1:W2:Y:S02]  /*79e0*/  SYNCS.PHASECHK.TRANS64.TRYWAIT P0, [R0+URZ+0x38], R14 ;  /* 0x0000380e000075a7 */ /* 0x0022a400080011ff */
[----:B--2---:R-:W-:Y:S05]  /*79f0*/  @!P0 NANOSLEEP.SYNCS 0x989680 ;  /* 0x009896800000895d */ /* 0x004fea0003900000 */
[----:B------:R-:W2:Y:S02]  /*7a00*/  @!P0 SYNCS.PHASECHK.TRANS64 P0, [R0+URZ+0x38], R14 ;  /* 0x0000380e000085a7 */ /* 0x000ea400080010ff */
[----:B--2---:R-:W-:Y:S05]  /*7a10*/  @!P0 BRA `(.L_x_140) ;  /* 0xfffffffc00f08947 */ /* 0x004fea000383ffff */
[----:B------:R-:W-:Y:S05]  /*7a20*/  BRA `(.L_x_141) ;  /* 0xffffffc800287947 */ /* 0x000fea000383ffff */
.L_x_75:
[----:B------:R-:W-:-:S07]  /*7a30*/  MOV R0, UR4 ;  /* 0x0000000400007c02 */ /* 0x000fce0008000f00 */
.L_x_142:
[----:B-1----:R1:W3:Y:S02]  /*7a40*/  SYNCS.PHASECHK.TRANS64.TRYWAIT P0, [R0+URZ], R2 ;  /* 0x00000002000075a7 */ /* 0x0022e400080011ff */
[----:B---3--:R-:W-:Y:S05]  /*7a50*/  @!P0 NANOSLEEP.SYNCS 0x989680 ;  /* 0x009896800000895d */ /* 0x008fea0003900000 */
[----:B------:R-:W3:Y:S02]  /*7a60*/  @!P0 SYNCS.PHASECHK.TRANS64 P0, [R0+URZ], R2 ;  /* 0x00000002000085a7 */ /* 0x000ee400080010ff */
[----:B---3--:R-:W-:Y:S05]  /*7a70*/  @!P0 BRA `(.L_x_142) ;  /* 0xfffffffc00f08947 */ /* 0x008fea000383ffff */
[----:B------:R-:W-:Y:S05]  /*7a80*/  BRA `(.L_x_143) ;  /* 0xffffffc800b47947 */ /* 0x000fea000383ffff */
.L_x_76:
[----:B------:R-:W-:-:S07]  /*7a90*/  MOV R0, UR4 ;  /* 0x0000000400007c02 */ /* 0x000fce0008000f00 */
.L_x_144:
[----:B-1----:R1:W3:Y:S02]  /*7aa0*/  SYNCS.PHASECHK.TRANS64.TRYWAIT P0, [R0+URZ], R2 ;  /* 0x00000002000075a7 */ /* 0x0022e400080011ff */
[----:B---3--:R-:W-:Y:S05]  /*7ab0*/  @!P0 NANOSLEEP.SYNCS 0x989680 ;  /* 0x009896800000895d */ /* 0x008fea0003900000 */
[----:B------:R-:W3:Y:S02]  /*7ac0*/  @!P0 SYNCS.PHASECHK.TRANS64 P0, [R0+URZ], R2 ;  /* 0x00000002000085a7 */ /* 0x000ee400080010ff */
[----:B---3--:R-:W-:Y:S05]  /*7ad0*/  @!P0 BRA `(.L_x_144) ;  /* 0xfffffffc00f08947 */ /* 0x008fea000383ffff */
[----:B------:R-:W-:Y:S05]  /*7ae0*/  BRA `(.L_x_145) ;  /* 0xffffffc800c07947 */ /* 0x000fea000383ffff */
.L_x_78:
[----:B--2---:R2:W4:Y:S02]  /*7af0*/  SYNCS.PHASECHK.TRANS64.TRYWAIT P0, [R0+URZ+0x60], R2 ;  /* 0x00006002000075a7 */ /* 0x00452400080011ff */
[----:B----4-:R-:W-:Y:S05]  /*7b00*/  @!P0 NANOSLEEP.SYNCS 0x989680 ;  /* 0x009896800000895d */ /* 0x010fea0003900000 */
[----:B------:R-:W4:Y:S02]  /*7b10*/  @!P0 SYNCS.PHASECHK.TRANS64 P0, [R0+URZ+0x60], R2 ;  /* 0x00006002000085a7 */ /* 0x000f2400080010ff */
[----:B----4-:R-:W-:Y:S05]  /*7b20*/  @!P0 BRA `(.L_x_78) ;  /* 0xfffffffc00f08947 */ /* 0x010fea000383ffff */
[----:B------:R-:W-:Y:S05]  /*7b30*/  BRA `(.L_x_146) ;  /* 0xffffffcc00a47947 */ /* 0x000fea000383ffff */
.L_x_88:
[----:B-1----:R1:W3:Y:S02]  /*7b40*/  SYNCS.PHASECHK.TRANS64.TRYWAIT P1, [R0+URZ+0x20], R3 ;  /* 0x00002003000075a7 */ /* 0x0022e400080211ff */
[----:B---3--:R-:W-:Y:S05]  /*7b50*/  @!P1 NANOSLEEP.SYNCS 0x989680 ;  /* 0x009896800000995d */ /* 0x008fea0003900000 */
[----:B------:R-:W3:Y:S02]  /*7b60*/  @!P1 SYNCS.PHASECHK.TRANS64 P1, [R0+URZ+0x20], R3 ;  /* 0x00002003000095a7 */ /* 0x000ee400080210ff */
[----:B---3--:R-:W-:Y:S05]  /*7b70*/  @!P1 BRA `(.L_x_88) ;  /* 0xfffffffc00f09947 */ /* 0x008fea000383ffff */
[----:B------:R-:W-:Y:S05]  /*7b80*/  BRA `(.L_x_87) ;  /* 0xffffffd800d47947 */ /* 0x000fea000383ffff */
.L_x_90:
[----:B-1----:R1:W4:Y:S02]  /*7b90*/  SYNCS.PHASECHK.TRANS64.TRYWAIT P0, [R73+URZ+0x80], R2 ;  /* 0x00008002490075a7 */ /* 0x00232400080011ff */
[----:B----4-:R-:W-:Y:S05]  /*7ba0*/  @!P0 NANOSLEEP.SYNCS 0x989680 ;  /* 0x009896800000895d */ /* 0x010fea0003900000 */
[----:B------:R-:W4:Y:S02]  /*7bb0*/  @!P0 SYNCS.PHASECHK.TRANS64 P0, [R73+URZ+0x80], R2 ;  /* 0x00008002490085a7 */ /* 0x000f2400080010ff */
[----:B----4-:R-:W-:Y:S05]  /*7bc0*/  @!P0 BRA `(.L_x_90) ;  /* 0xfffffffc00f08947 */ /* 0x010fea000383ffff */
[----:B------:R-:W-:Y:S05]  /*7bd0*/  BRA `(.L_x_89) ;  /* 0xffffffdc000c7947 */ /* 0x000fea000383ffff */
.L_x_101:
[----:B--2---:R2:W4:Y:S02]  /*7be0*/  SYNCS.PHASECHK.TRANS64.TRYWAIT P0, [R2+URZ+0x20], R107 ;  /* 0x0000206b020075a7 */ /* 0x00452400080011ff */
[----:B----4-:R-:W-:Y:S05]  /*7bf0*/  @!P0 NANOSLEEP.SYNCS 0x989680 ;  /* 0x009896800000895d */ /* 0x010fea0003900000 */
[----:B------:R-:W4:Y:S02]  /*7c00*/  @!P0 SYNCS.PHASECHK.TRANS64 P0, [R2+URZ+0x20], R107 ;  /* 0x0000206b020085a7 */ /* 0x000f2400080010ff */
[----:B----4-:R-:W-:Y:S05]  /*7c10*/  @!P0 BRA `(.L_x_101) ;  /* 0xfffffffc00f08947 */ /* 0x010fea000383ffff */
[----:B------:R-:W-:Y:S05]  /*7c20*/  BRA `(.L_x_100) ;  /* 0xffffffe400f47947 */ /* 0x000fea000383ffff */
        .weak           $__internal_0_$__cuda_sm10x_tcgen05_guardrail_trap_col_being_dealloced_not_returned_by_alloc
        .type           $__internal_0_$__cuda_sm10x_tcgen05_guardrail_trap_col_being_dealloced_not_returned_by_alloc,@function
        .size           $__internal_0_$__cuda_sm10x_tcgen05_guardrail_trap_col_being_dealloced_not_returned_by_alloc,($__internal_1_$__cuda_sm10x_tcgen05_guardrail_trap_phase_invalid_during_alloc - $__internal_0_$__cuda_sm10x_tcgen05_guardrail_trap_col_being_dealloced_not_returned_by_alloc)
$__internal_0_$__cuda_sm10x_tcgen05_guardrail_trap_col_being_dealloced_not_returned_by_alloc:
[----:B------:R-:W-:Y:S05]  /*7c30*/  BPT.TRAP 0x1 ;  /* 0x000000040000795c */ /* 0x000fea0000300000 */
[----:B------:R-:W-:-:S04]  /*7c40*/  HFMA2 R3, -RZ, RZ, 0, 0 ;  /* 0x00000000ff037431 */ /* 0x000fc800000001ff */
[----:B------:R-:W-:Y:S05]  /*7c50*/  RET.REL.NODEC R2 `(_ZN7cutlass13device_kernelINS_4gemm6kernel13GemmUniversalIN4cute5tupleIJiiiiEEENS1_10collective13CollectiveMmaINS1_35MainloopSm100TmaUmmaWarpSpecializedILi2ELi2ELi4ENS5_IJNS4_1CILi1EEESB_SB_EEEEENS5_IJNSA_ILi128EEENSA_ILi64EEESF_EEENS_6half_tENS5_IJlSB_lEEESH_SI_NS4_8TiledMMAINS4_8MMA_AtomIJNS4_20SM100_MMA_F16BF16_SSISH_SH_fLi128ELi64ELNS4_4UMMA5MajorE0ELSN_0ELNSM_7ScaleInE0ELSO_0EEEEEENS4_6LayoutISC_NS5_IJNSA_ILi0EEESS_SS_EEEEENS5_IJNS4_10UnderscoreESV_SV_EEEEENS4_13SM90_TMA_LOADENS4_14ComposedLayoutINS4_7SwizzleILi3ELi4ELi3EEENS4_18smem_ptr_flag_bitsILi16EEENSR_INS5_IJNSA_ILi8EEESF_EEENS5_IJSF_SB_EEEEEEEvNS4_8identityESY_S18_vS19_EENS_8epilogue10collective18CollectiveEpilogueINS1B_23Sm100TmaWarpSpecializedILi3ELi2ELi32ELb1ELb0EEEJSG_NS5_IJNSR_ISE_SB_EENSR_INSA_ILi32EEESB_EEEEESH_SI_SH_SI_NS1B_6fusion15FusionCallbacksIS1F_NS1K_17LinearCombinationISH_fSH_fLNS_15FloatRoundStyleE2EEESG_S1J_JEEENS4_5SM1004TMEM4LOAD26SM100_TMEM_LOAD_32dp32b32xESY_NSZ_INS10_ILi2ELi4ELi3EEES13_NSR_INS5_IJS14_S1H_EEENS5_IJS1H_SB_EEEEEEENS4_39AutoVectorizingCopyWithAssumedAlignmentILi128EEENS4_14SM90_TMA_STOREES1Y_S20_S20_EEEvvEEEEvNT_6ParamsE) ;  /* 0xffffff8002e87950 */ /* 0x000fea0003c3ffff */
        .weak           $__internal_1_$__cuda_sm10x_tcgen05_guardrail_trap_phase_invalid_during_alloc
        .type           $__internal_1_$__cuda_sm10x_tcgen05_guardrail_trap_phase_invalid_during_alloc,@function
        .size           $__internal_1_$__cuda_sm10x_tcgen05_guardrail_trap_phase_invalid_during_alloc,($__internal_2_$__cuda_sm10x_tcgen05_guardrail_trap_unallocated_columns_being_dealloced - $__internal_1_$__cuda_sm10x_tcgen05_guardrail_trap_phase_invalid_during_alloc)
$__internal_1_$__cuda_sm10x_tcgen05_guardrail_trap_phase_invalid_during_alloc:
[----:B------:R-:W-:Y:S05]  /*7c60*/  BPT.TRAP 0x1 ;  /* 0x000000040000795c */ /* 0x000fea0000300000 */
[----:B------:R-:W-:-:S04]  /*7c70*/  MOV R3, 0x0 ;  /* 0x0000000000037802 */ /* 0x000fc80000000f00 */
[----:B------:R-:W-:Y:S05]  /*7c80*/  RET.REL.NODEC R2 `(_ZN7cutlass13device_kernelINS_4gemm6kernel13GemmUniversalIN4cute5tupleIJiiiiEEENS1_10collective13CollectiveMmaINS1_35MainloopSm100TmaUmmaWarpSpecializedILi2ELi2ELi4ENS5_IJNS4_1CILi1EEESB_SB_EEEEENS5_IJNSA_ILi128EEENSA_ILi64EEESF_EEENS_6half_tENS5_IJlSB_lEEESH_SI_NS4_8TiledMMAINS4_8MMA_AtomIJNS4_20SM100_MMA_F16BF16_SSISH_SH_fLi128ELi64ELNS4_4UMMA5MajorE0ELSN_0ELNSM_7ScaleInE0ELSO_0EEEEEENS4_6LayoutISC_NS5_IJNSA_ILi0EEESS_SS_EEEEENS5_IJNS4_10UnderscoreESV_SV_EEEEENS4_13SM90_TMA_LOADENS4_14ComposedLayoutINS4_7SwizzleILi3ELi4ELi3EEENS4_18smem_ptr_flag_bitsILi16EEENSR_INS5_IJNSA_ILi8EEESF_EEENS5_IJSF_SB_EEEEEEEvNS4_8identityESY_S18_vS19_EENS_8epilogue10collective18CollectiveEpilogueINS1B_23Sm100TmaWarpSpecializedILi3ELi2ELi32ELb1ELb0EEEJSG_NS5_IJNSR_ISE_SB_EENSR_INSA_ILi32EEESB_EEEEESH_SI_SH_SI_NS1B_6fusion15FusionCallbacksIS1F_NS1K_17LinearCombinationISH_fSH_fLNS_15FloatRoundStyleE2EEESG_S1J_JEEENS4_5SM1004TMEM4LOAD26SM100_TMEM_LOAD_32dp32b32xESY_NSZ_INS10_ILi2ELi4ELi3EEES13_NSR_INS5_IJS14_S1H_EEENS5_IJS1H_SB_EEEEEEENS4_39AutoVectorizingCopyWithAssumedAlignmentILi128EEENS4_14SM90_TMA_STOREES1Y_S20_S20_EEEvvEEEEvNT_6ParamsE) ;  /* 0xffffff8002dc7950 */ /* 0x000fea0003c3ffff */
        .weak           $__internal_2_$__cuda_sm10x_tcgen05_guardrail_trap_unallocated_columns_being_dealloced
        .type           $__internal_2_$__cuda_sm10x_tcgen05_guardrail_trap_unallocated_columns_being_dealloced,@function
        .size           $__internal_2_$__cuda_sm10x_tcgen05_guardrail_trap_unallocated_columns_being_dealloced,(.L_x_148 - $__internal_2_$__cuda_sm10x_tcgen05_guardrail_trap_unallocated_columns_being_dealloced)
$__internal_2_$__cuda_sm10x_tcgen05_guardrail_trap_unallocated_columns_being_dealloced:
[----:B------:R-:W-:Y:S05]  /*7c90*/  BPT.TRAP 0x1 ;  /* 0x000000040000795c */ /* 0x000fea0000300000 */
[----:B------:R-:W-:-:S04]  /*7ca0*/  HFMA2 R3, -RZ, RZ, 0, 0 ;  /* 0x00000000ff037431 */ /* 0x000fc800000001ff */
[----:B------:R-:W-:Y:S05]  /*7cb0*/  RET.REL.NODEC R2 `(_ZN7cutlass13device_kernelINS_4gemm6kernel13GemmUniversalIN4cute5tupleIJiiiiEEENS1_10collective13CollectiveMmaINS1_35MainloopSm100TmaUmmaWarpSpecializedILi2ELi2ELi4ENS5_IJNS4_1CILi1EEESB_SB_EEEEENS5_IJNSA_ILi128EEENSA_ILi64EEESF_EEENS_6half_tENS5_IJlSB_lEEESH_SI_NS4_8TiledMMAINS4_8MMA_AtomIJNS4_20SM100_MMA_F16BF16_SSISH_SH_fLi128ELi64ELNS4_4UMMA5MajorE0ELSN_0ELNSM_7ScaleInE0ELSO_0EEEEEENS4_6LayoutISC_NS5_IJNSA_ILi0EEESS_SS_EEEEENS5_IJNS4_10UnderscoreESV_SV_EEEEENS4_13SM90_TMA_LOADENS4_14ComposedLayoutINS4_7SwizzleILi3ELi4ELi3EEENS4_18smem_ptr_flag_bitsILi16EEENSR_INS5_IJNSA_ILi8EEESF_EEENS5_IJSF_SB_EEEEEEEvNS4_8identityESY_S18_vS19_EENS_8epilogue10collective18CollectiveEpilogueINS1B_23Sm100TmaWarpSpecializedILi3ELi2ELi32ELb1ELb0EEEJSG_NS5_IJNSR_ISE_SB_EENSR_INSA_ILi32EEESB_EEEEESH_SI_SH_SI_NS1B_6fusion15FusionCallbacksIS1F_NS1K_17LinearCombinationISH_fSH_fLNS_15FloatRoundStyleE2EEESG_S1J_JEEENS4_5SM1004TMEM4LOAD26SM100_TMEM_LOAD_32dp32b32xESY_NSZ_INS10_ILi2ELi4ELi3EEES13_NSR_INS5_IJS14_S1H_EEENS5_IJS1H_SB_EEEEEEENS4_39AutoVectorizingCopyWithAssumedAlignmentILi128EEENS4_14SM90_TMA_STOREES1Y_S20_S20_EEEvvEEEEvNT_6ParamsE) ;  /* 0xffffff8002d07950 */ /* 0x000fea0003c3ffff */
.L_x_147:
[----:B------:R-:W-:-:S00]  /*7cc0*/  BRA `(.L_x_147) ;  /* 0xfffffffc00fc7947 */ /* 0x000fc0000383ffff */
[----:B------:R-:W-:-:S00]  /*7cd0*/  NOP ;  /* 0x0000000000007918 */ /* 0x000fc00000000000 */
        /* <DEDUP_REMOVED lines=10> */
.L_x_148:


//--------------------- .nv.global.init           --------------------------
	.section	.nv.global.init,"aw",@progbits
.nv.global.init:
	.type		$str$27,@object
	.size		$str$27,($str$28 - $str$27)
$str$27:
        /*0000*/ 	.byte	0x28, 0x61, 0x64, 0x64, 0x72, 0x65, 0x73, 0x73, 0x20, 0x26, 0x20, 0x6d, 0x61, 0x73, 0x6b, 0x29
        /*0010*/ 	.byte	0x20, 0x3d, 0x3d, 0x20, 0x30, 0x00
	.type		$str$28,@object
	.size		$str$28,($str$26 - $str$28)
$str$28:
        /*0016*/ 	.byte	0x2f, 0x74, 0x6d, 0x70, 0x2f, 0x63, 0x75, 0x74, 0x6c, 0x61, 0x73, 0x73, 0x5f, 0x73, 0x77, 0x65
        /*0026*/ 	.byte	0x65, 0x70, 0x5f, 0x73, 0x72, 0x63, 0x2f, 0x69, 0x6e, 0x63, 0x6c, 0x75, 0x64, 0x65, 0x2f, 0x63
        /*0036*/ 	.byte	0x75, 0x74, 0x65, 0x2f, 0x70, 0x6f, 0x69, 0x6e, 0x74, 0x65, 0x72, 0x5f, 0x66, 0x6c, 0x61, 0x67
        /*0046*/ 	.byte	0x67, 0x65, 0x64, 0x2e, 0x68, 0x70, 0x70, 0x00
	.type		$str$26,@object
	.size		$str$26,($str$25 - $str$26)
$str$26:
        /*004e*/ 	.byte	0x2f, 0x74, 0x6d, 0x70, 0x2f, 0x63, 0x75, 0x74, 0x6c, 0x61, 0x73, 0x73, 0x5f, 0x73, 0x77, 0x65
        /*005e*/ 	.byte	0x65, 0x70, 0x5f, 0x73, 0x72, 0x63, 0x2f, 0x69, 0x6e, 0x63, 0x6c, 0x75, 0x64, 0x65, 0x2f, 0x63
        /*006e*/ 	.byte	0x75, 0x74, 0x65, 0x2f, 0x61, 0x74, 0x6f, 0x6d, 0x2f, 0x63, 0x6f, 0x70, 0x79, 0x5f, 0x74, 0x72
        /*007e*/ 	.byte	0x61, 0x69, 0x74, 0x73, 0x5f, 0x73, 0x6d, 0x31, 0x30, 0x30, 0x2e, 0x68, 0x70, 0x70, 0x00
	.type		$str$25,@object
	.size		$str$25,(__unnamed_1 - $str$25)
$str$25:
        /*008d*/ 	.byte	0x28, 0x28, 0x75, 0x69, 0x6e, 0x74, 0x33, 0x32, 0x5f, 0x74, 0x28, 0x74, 0x68, 0x72, 0x65, 0x61
        /*009d*/ 	.byte	0x64, 0x49, 0x64, 0x78, 0x2e, 0x78, 0x29, 0x20, 0x2f, 0x20, 0x33, 0x32, 0x29, 0x20, 0x25, 0x20
        /*00ad*/ 	.byte	0x34, 0x29, 0x20, 0x3d, 0x3d, 0x20, 0x28, 0x28, 0x28, 0x74, 0x6d, 0x65, 0x6d, 0x5f, 0x61, 0x64
        /*00bd*/ 	.byte	0x64, 0x72, 0x20, 0x3e, 0x3e, 0x20, 0x31, 0x36, 0x29, 0x20, 0x2f, 0x20, 0x33, 0x32, 0x29, 0x20
        /*00cd*/ 	.byte	0x25, 0x20, 0x34, 0x29, 0x00
	.type		__unnamed_1,@object
	.size		__unnamed_1,(__unnamed_2 - __unnamed_1)
__unnamed_1:
        /*00d2*/ 	.byte	0x61, 0x75, 0x74, 0x6f, 0x20, 0x63, 0x75, 0x74, 0x65, 0x3a, 0x3a, 0x61, 0x73, 0x5f, 0x70, 0x6f
        /* <DEDUP_REMOVED lines=24> */
        /*0262*/ 	.byte	0x3e, 0x3e, 0x3e, 0x3e, 0x5d, 0x00
	.type		__unnamed_2,@object
	.size		__unnamed_2,(.L_2 - __unnamed_2)
__unnamed_2:
        /* <DEDUP_REMOVED lines=42> */
        /*0508*/ 	.byte	0x3e, 0x3e, 0x5d, 0x00
.L_2:


//--------------------- .nv.shared._ZN7cutlass13device_kernelINS_4gemm6kernel13GemmUniversalIN4cute5tupleIJiiiiEEENS1_10collective13CollectiveMmaINS1_35MainloopSm100TmaUmmaWarpSpecializedILi2ELi2ELi4ENS5_IJNS4_1CILi1EEESB_SB_EEEEENS5_IJNSA_ILi128EEENSA_ILi64EEESF_EEENS_6half_tENS5_IJlSB_lEEESH_SI_NS4_8TiledMMAINS4_8MMA_AtomIJNS4_20SM100_MMA_F16BF16_SSISH_SH_fLi128ELi64ELNS4_4UMMA5MajorE0ELSN_0ELNSM_7ScaleInE0ELSO_0EEEEEENS4_6LayoutISC_NS5_IJNSA_ILi0EEESS_SS_EEEEENS5_IJNS4_10UnderscoreESV_SV_EEEEENS4_13SM90_TMA_LOADENS4_14ComposedLayoutINS4_7SwizzleILi3ELi4ELi3EEENS4_18smem_ptr_flag_bitsILi16EEENSR_INS5_IJNSA_ILi8EEESF_EEENS5_IJSF_SB_EEEEEEEvNS4_8identityESY_S18_vS19_EENS_8epilogue10collective18CollectiveEpilogueINS1B_23Sm100TmaWarpSpecializedILi3ELi2ELi32ELb1ELb0EEEJSG_NS5_IJNSR_ISE_SB_EENSR_INSA_ILi32EEESB_EEEEESH_SI_SH_SI_NS1B_6fusion15FusionCallbacksIS1F_NS1K_17LinearCombinationISH_fSH_fLNS_15FloatRoundStyleE2EEESG_S1J_JEEENS4_5SM1004TMEM4LOAD26SM100_TMEM_LOAD_32dp32b32xESY_NSZ_INS10_ILi2ELi4ELi3EEES13_NSR_INS5_IJS14_S1H_EEENS5_IJS1H_SB_EEEEEEENS4_39AutoVectorizingCopyWithAssumedAlignmentILi128EEENS4_14SM90_TMA_STOREES1Y_S20_S20_EEEvvEEEEvNT_6ParamsE --------------------------
	.section	.nv.shared._ZN7cutlass13device_kernelINS_4gemm6kernel13GemmUniversalIN4cute5tupleIJiiiiEEENS1_10collective13CollectiveMmaINS1_35MainloopSm100TmaUmmaWarpSpecializedILi2ELi2ELi4ENS5_IJNS4_1CILi1EEESB_SB_EEEEENS5_IJNSA_ILi128EEENSA_ILi64EEESF_EEENS_6half_tENS5_IJlSB_lEEESH_SI_NS4_8TiledMMAINS4_8MMA_AtomIJNS4_20SM100_MMA_F16BF16_SSISH_SH_fLi128ELi64ELNS4_4UMMA5MajorE0ELSN_0ELNSM_7ScaleInE0ELSO_0EEEEEENS4_6LayoutISC_NS5_IJNSA_ILi0EEESS_SS_EEEEENS5_IJNS4_10UnderscoreESV_SV_EEEEENS4_13SM90_TMA_LOADENS4_14ComposedLayoutINS4_7SwizzleILi3ELi4ELi3EEENS4_18smem_ptr_flag_bitsILi16EEENSR_INS5_IJNSA_ILi8EEESF_EEENS5_IJSF_SB_EEEEEEEvNS4_8identityESY_S18_vS19_EENS_8epilogue10collective18CollectiveEpilogueINS1B_23Sm100TmaWarpSpecializedILi3ELi2ELi32ELb1ELb0EEEJSG_NS5_IJNSR_ISE_SB_EENSR_INSA_ILi32EEESB_EEEEESH_SI_SH_SI_NS1B_6fusion15FusionCallbacksIS1F_NS1K_17LinearCombinationISH_fSH_fLNS_15FloatRoundStyleE2EEESG_S1J_JEEENS4_5SM1004TMEM4LOAD26SM100_TMEM_LOAD_32dp32b32xESY_NSZ_INS10_ILi2ELi4ELi3EEES13_NSR_INS5_IJS14_S1H_EEENS5_IJS1H_SB_EEEEEEENS4_39AutoVectorizingCopyWithAssumedAlignmentILi128EEENS4_14SM90_TMA_STOREES1Y_S20_S20_EEEvvEEEEvNT_6ParamsE,"aw",@nobits
	.sectionflags	@""
	.align	16
	.zero		1024


//--------------------- .nv.shared.reserved.0     --------------------------
	.section	.nv.shared.reserved.0,"aw",@nobits
	.weak		__nv_reservedSMEM_offset_0_alias
	.size		__nv_reservedSMEM_offset_0_alias, 0, 64
	.other		__nv_reservedSMEM_offset_0_alias,@"STO_CUDA_RESERVED_SHARED STV_DEFAULT"
__nv_reservedSMEM_offset_0_alias:
	.zero		0
.nv.shared.reserved.0:
	.zero		64
	.weak		__nv_reservedSMEM_tcgen05_partition
	.type		__nv_reservedSMEM_tcgen05_partition,@object
	.size		__nv_reservedSMEM_tcgen05_partition,(.L_0 - __nv_reservedSMEM_tcgen05_partition)
__nv_reservedSMEM_tcgen05_partition:
	.zero		32
.L_0:


//--------------------- .nv.global                --------------------------
	.section	.nv.global,"aw",@nobits
.nv.global:
	.type		_ZN40_INTERNAL_c6f5717b_4_k_cu_6d47f195_244624cute1_E,@object
	.size		_ZN40_INTERNAL_c6f5717b_4_k_cu_6d47f195_244624cute1_E,(_ZN40_INTERNAL_c6f5717b_4_k_cu_6d47f195_244624cuda3std3__45__cpo6cbeginE - _ZN40_INTERNAL_c6f5717b_4_k_cu_6d47f195_244624cute1_E)
_ZN40_INTERNAL_c6f5717b_4_k_cu_6d47f195_244624cute1_E:
	.zero		1
	.type		_ZN40_INTERNAL_c6f5717b_4_k_cu_6d47f195_244624cuda3std3__45__cpo6cbeginE,@object
	.size		_ZN40_INTERNAL_c6f5717b_4_k_cu_6d47f195_244624cuda3std3__45__cpo6cbeginE,(_ZN40_INTERNAL_c6f5717b_4_k_cu_6d47f195_244624cuda3std3__48in_placeE - _ZN40_INTERNAL_c6f5717b_4_k_cu_6d47f195_244624cuda3std3__45__cpo6cbeginE)
_ZN40_INTERNAL_c6f5717b_4_k_cu_6d47f195_244624cuda3std3__45__cpo6cbeginE:
	.zero		1
	.type		_ZN40_INTERNAL_c6f5717b_4_k_cu_6d47f195_244624cuda3std3__48in_placeE,@object
	.size		_ZN40_INTERNAL_c6f5717b_4_k_cu_6d47f195_244624cuda3std3__48in_placeE,(_ZN40_INTERNAL_c6f5717b_4_k_cu_6d47f195_244624cuda3std6ranges3__45__cpo9iter_moveE - _ZN40_INTERNAL_c6f5717b_4_k_cu_6d47f195_244624cuda3std3__48in_placeE)
_ZN40_INTERNAL_c6f5717b_4_k_cu_6d47f195_244624cuda3std3__48in_placeE:
	.zero		1
	.type		_ZN40_INTERNAL_c6f5717b_4_k_cu_6d47f195_244624cuda3std6ranges3__45__cpo9iter_moveE,@object
	.size		_ZN40_INTERNAL_c6f5717b_4_k_cu_6d47f195_244624cuda3std6ranges3__45__cpo9iter_moveE,(_ZN40_INTERNAL_c6f5717b_4_k_cu_6d47f195_244624cuda3std3__45__cpo5beginE - _ZN40_INTERNAL_c6f5717b_4_k_cu_6d47f195_244624cuda3std6ranges3__45__cpo9iter_moveE)
_ZN40_INTERNAL_c6f5717b_4_k_cu_6d47f195_244624cuda3std6ranges3__45__cpo9iter_moveE:
	.zero		1
	.type		_ZN40_INTERNAL_c6f5717b_4_k_cu_6d47f195_244624cuda3std3__45__cpo5beginE,@object
	.size		_ZN40_INTERNAL_c6f5717b_4_k_cu_6d47f195_244624cuda3std3__45__cpo5beginE,(_ZN40_INTERNAL_c6f5717b_4_k_cu_6d47f195_244624cuda3std3__442_GLOBAL__N__c6f5717b_4_k_cu_6d47f195_244626ignoreE - _ZN40_INTERNAL_c6f5717b_4_k_cu_6d47f195_244624cuda3std3__45__cpo5beginE)
_ZN40_INTERNAL_c6f5717b_4_k_cu_6d47f195_244624cuda3std3__45__cpo5beginE:
	.zero		1
	.type		_ZN40_INTERNAL_c6f5717b_4_k_cu_6d47f195_244624cuda3std3__442_GLOBAL__N__c6f5717b_4_k_cu_6d47f195_244626ignoreE,@object
	.size		_ZN40_INTERNAL_c6f5717b_4_k_cu_6d47f195_244624cuda3std3__442_GLOBAL__N__c6f5717b_4_k_cu_6d47f195_244626ignoreE,(_ZN40_INTERNAL_c6f5717b_4_k_cu_6d47f195_244624cute7productE - _ZN40_INTERNAL_c6f5717b_4_k_cu_6d47f195_244624cuda3std3__442_GLOBAL__N__c6f5717b_4_k_cu_6d47f195_244626ignoreE)
_ZN40_INTERNAL_c6f5717b_4_k_cu_6d47f195_244624cuda3std3__442_GLOBAL__N__c6f5717b_4_k_cu_6d47f195_244626ignoreE:
	.zero		1
	.type		_ZN40_INTERNAL_c6f5717b_4_k_cu_6d47f195_244624cute7productE,@object
	.size		_ZN40_INTERNAL_c6f5717b_4_k_cu_6d47f195_244624cute7productE,(_ZN40_INTERNAL_c6f5717b_4_k_cu_6d47f195_244624cuda3std3__45__cpo3endE - _ZN40_INTERNAL_c6f5717b_4_k_cu_6d47f195_244624cute7productE)
_ZN40_INTERNAL_c6f5717b_4_k_cu_6d47f195_244624cute7productE:
	.zero		1
	.type		_ZN40_INTERNAL_c6f5717b_4_k_cu_6d47f195_244624cuda3std3__45__cpo3endE,@object
	.size		_ZN40_INTERNAL_c6f5717b_4_k_cu_6d47f195_244624cuda3std3__45__cpo3endE,(_ZN40_INTERNAL_c6f5717b_4_k_cu_6d47f195_244624cuda3std3__419piecewise_constructE - _ZN40_INTERNAL_c6f5717b_4_k_cu_6d47f195_244624cuda3std3__45__cpo3endE)
_ZN40_INTERNAL_c6f5717b_4_k_cu_6d47f195_244624cuda3std3__45__cpo3endE:
	.zero		1
	.type		_ZN40_INTERNAL_c6f5717b_4_k_cu_6d47f195_244624cuda3std3__419piecewise_constructE,@object
	.size		_ZN40_INTERNAL_c6f5717b_4_k_cu_6d47f195_244624cuda3std3__419piecewise_constructE,(_ZN40_INTERNAL_c6f5717b_4_k_cu_6d47f195_244624cuda3std3__45__cpo4cendE - _ZN40_INTERNAL_c6f5717b_4_k_cu_6d47f195_244624cuda3std3__419piecewise_constructE)
_ZN40_INTERNAL_c6f5717b_4_k_cu_6d47f195_244624cuda3std3__419piecewise_constructE:
	.zero		1
	.type		_ZN40_INTERNAL_c6f5717b_4_k_cu_6d47f195_244624cuda3std3__45__cpo4cendE,@object
	.size		_ZN40_INTERNAL_c6f5717b_4_k_cu_6d47f195_244624cuda3std3__45__cpo4cendE,(_ZN40_INTERNAL_c6f5717b_4_k_cu_6d47f195_244624cuda3std6ranges3__45__cpo4swapE - _ZN40_INTERNAL_c6f5717b_4_k_cu_6d47f195_244624cuda3std3__45__cpo4cendE)
_ZN40_INTERNAL_c6f5717b_4_k_cu_6d47f195_244624cuda3std3__45__cpo4cendE:
	.zero		1
	.type		_ZN40_INTERNAL_c6f5717b_4_k_cu_6d47f195_244624cuda3std6ranges3__45__cpo4swapE,@object
	.size		_ZN40_INTERNAL_c6f5717b_4_k_cu_6d47f195_244624cuda3std6ranges3__45__cpo4swapE,(.L_10 - _ZN40_INTERNAL_c6f5717b_4_k_cu_6d47f195_244624cuda3std6ranges3__45__cpo4swapE)
_ZN40_INTERNAL_c6f5717b_4_k_cu_6d47f195_244624cuda3std6ranges3__45__cpo4swapE:
	.zero		1
.L_10:


//--------------------- .nv.constant0._ZN7cutlass13device_kernelINS_4gemm6kernel13GemmUniversalIN4cute5tupleIJiiiiEEENS1_10collective13CollectiveMmaINS1_35MainloopSm100TmaUmmaWarpSpecializedILi2ELi2ELi4ENS5_IJNS4_1CILi1EEESB_SB_EEEEENS5_IJNSA_ILi128EEENSA_ILi64EEESF_EEENS_6half_tENS5_IJlSB_lEEESH_SI_NS4_8TiledMMAINS4_8MMA_AtomIJNS4_20SM100_MMA_F16BF16_SSISH_SH_fLi128ELi64ELNS4_4UMMA5MajorE0ELSN_0ELNSM_7ScaleInE0ELSO_0EEEEEENS4_6LayoutISC_NS5_IJNSA_ILi0EEESS_SS_EEEEENS5_IJNS4_10UnderscoreESV_SV_EEEEENS4_13SM90_TMA_LOADENS4_14ComposedLayoutINS4_7SwizzleILi3ELi4ELi3EEENS4_18smem_ptr_flag_bitsILi16EEENSR_INS5_IJNSA_ILi8EEESF_EEENS5_IJSF_SB_EEEEEEEvNS4_8identityESY_S18_vS19_EENS_8epilogue10collective18CollectiveEpilogueINS1B_23Sm100TmaWarpSpecializedILi3ELi2ELi32ELb1ELb0EEEJSG_NS5_IJNSR_ISE_SB_EENSR_INSA_ILi32EEESB_EEEEESH_SI_SH_SI_NS1B_6fusion15FusionCallbacksIS1F_NS1K_17LinearCombinationISH_fSH_fLNS_15FloatRoundStyleE2EEESG_S1J_JEEENS4_5SM1004TMEM4LOAD26SM100_TMEM_LOAD_32dp32b32xESY_NSZ_INS10_ILi2ELi4ELi3EEES13_NSR_INS5_IJS14_S1H_EEENS5_IJS1H_SB_EEEEEEENS4_39AutoVectorizingCopyWithAssumedAlignmentILi128EEENS4_14SM90_TMA_STOREES1Y_S20_S20_EEEvvEEEEvNT_6ParamsE --------------------------
	.section	.nv.constant0._ZN7cutlass13device_kernelINS_4gemm6kernel13GemmUniversalIN4cute5tupleIJiiiiEEENS1_10collective13CollectiveMmaINS1_35MainloopSm100TmaUmmaWarpSpecializedILi2ELi2ELi4ENS5_IJNS4_1CILi1EEESB_SB_EEEEENS5_IJNSA_ILi128EEENSA_ILi64EEESF_EEENS_6half_tENS5_IJlSB_lEEESH_SI_NS4_8TiledMMAINS4_8MMA_AtomIJNS4_20SM100_MMA_F16BF16_SSISH_SH_fLi128ELi64ELNS4_4UMMA5MajorE0ELSN_0ELNSM_7ScaleInE0ELSO_0EEEEEENS4_6LayoutISC_NS5_IJNSA_ILi0EEESS_SS_EEEEENS5_IJNS4_10UnderscoreESV_SV_EEEEENS4_13SM90_TMA_LOADENS4_14ComposedLayoutINS4_7SwizzleILi3ELi4ELi3EEENS4_18smem_ptr_flag_bitsILi16EEENSR_INS5_IJNSA_ILi8EEESF_EEENS5_IJSF_SB_EEEEEEEvNS4_8identityESY_S18_vS19_EENS_8epilogue10collective18CollectiveEpilogueINS1B_23Sm100TmaWarpSpecializedILi3ELi2ELi32ELb1ELb0EEEJSG_NS5_IJNSR_ISE_SB_EENSR_INSA_ILi32EEESB_EEEEESH_SI_SH_SI_NS1B_6fusion15FusionCallbacksIS1F_NS1K_17LinearCombinationISH_fSH_fLNS_15FloatRoundStyleE2EEESG_S1J_JEEENS4_5SM1004TMEM4LOAD26SM100_TMEM_LOAD_32dp32b32xESY_NSZ_INS10_ILi2ELi4ELi3EEES13_NSR_INS5_IJS14_S1H_EEENS5_IJS1H_SB_EEEEEEENS4_39AutoVectorizingCopyWithAssumedAlignmentILi128EEENS4_14SM90_TMA_STOREES1Y_S20_S20_EEEvvEEEEvNT_6ParamsE,"a",@progbits
	.sectionflags	@""
	.align	4
.nv.constant0._ZN7cutlass13device_kernelINS_4gemm6kernel13GemmUniversalIN4cute5tupleIJiiiiEEENS1_10collective13CollectiveMmaINS1_35MainloopSm100TmaUmmaWarpSpecializedILi2ELi2ELi4ENS5_IJNS4_1CILi1EEESB_SB_EEEEENS5_IJNSA_ILi128EEENSA_ILi64EEESF_EEENS_6half_tENS5_IJlSB_lEEESH_SI_NS4_8TiledMMAINS4_8MMA_AtomIJNS4_20SM100_MMA_F16BF16_SSISH_SH_fLi128ELi64ELNS4_4UMMA5MajorE0ELSN_0ELNSM_7ScaleInE0ELSO_0EEEEEENS4_6LayoutISC_NS5_IJNSA_ILi0EEESS_SS_EEEEENS5_IJNS4_10UnderscoreESV_SV_EEEEENS4_13SM90_TMA_LOADENS4_14ComposedLayoutINS4_7SwizzleILi3ELi4ELi3EEENS4_18smem_ptr_flag_bitsILi16EEENSR_INS5_IJNSA_ILi8EEESF_EEENS5_IJSF_SB_EEEEEEEvNS4_8identityESY_S18_vS19_EENS_8epilogue10collective18CollectiveEpilogueINS1B_23Sm100TmaWarpSpecializedILi3ELi2ELi32ELb1ELb0EEEJSG_NS5_IJNSR_ISE_SB_EENSR_INSA_ILi32EEESB_EEEEESH_SI_SH_SI_NS1B_6fusion15FusionCallbacksIS1F_NS1K_17LinearCombinationISH_fSH_fLNS_15FloatRoundStyleE2EEESG_S1J_JEEENS4_5SM1004TMEM4LOAD26SM100_TMEM_LOAD_32dp32b32xESY_NSZ_INS10_ILi2ELi4ELi3EEES13_NSR_INS5_IJS14_S1H_EEENS5_IJS1H_SB_EEEEEEENS4_39AutoVectorizingCopyWithAssumedAlignmentILi128EEENS4_14SM90_TMA_STOREES1Y_S20_S20_EEEvvEEEEvNT_6ParamsE:
	.zero		2944


//--------------------- SYMBOLS --------------------------

	.type		.nv.reservedSmem.offset0,@object
	.size		.nv.reservedSmem.offset0,0x4
	.type		.nv.reservedSmem.cap,@object
	.size		.nv.reservedSmem.cap,0x4
	.type		__assertfail,@function
